def matmul_kernel(
    a_ptr,
    b_ptr,
    c_ptr,
    M,
    N,
    K,
    stride_am,
    stride_ak,
    stride_bk,
    stride_bn,
    stride_cm,
    stride_cn,
    BLOCK_M: tl.constexpr,
    BLOCK_N: tl.constexpr,
    BLOCK_K: tl.constexpr,
    GROUP_M: tl.constexpr,
):
    pid = tl.program_id(axis=0)
    num_pid_m = tl.cdiv(M, BLOCK_M)
    num_pid_n = tl.cdiv(N, BLOCK_N)
    num_pid_in_group = GROUP_M * num_pid_n
    group_id = pid // num_pid_in_group
    first_pid_m = group_id * GROUP_M
    group_size_m = min(num_pid_m - first_pid_m, GROUP_M)
    pid_m = first_pid_m + ((pid % num_pid_in_group) % group_size_m)
    pid_n = (pid % num_pid_in_group) // group_size_m

    offs_am = (pid_m * BLOCK_M + tl.arange(0, BLOCK_M)) % M
    offs_bn = (pid_n * BLOCK_N + tl.arange(0, BLOCK_N)) % N
    offs_k = tl.arange(0, BLOCK_K)
    a_ptrs = a_ptr + offs_am[:, None] * stride_am + offs_k[None, :] * stride_ak
    b_ptrs = b_ptr + offs_k[:, None] * stride_bk + offs_bn[None, :] * stride_bn

    acc = tl.zeros((BLOCK_M, BLOCK_N), dtype=tl.float32)
    for kk in range(0, tl.cdiv(K, BLOCK_K)):
        a = tl.load(a_ptrs, mask=offs_k[None, :] < K - kk * BLOCK_K, other=0.0)
        b = tl.load(b_ptrs, mask=offs_k[:, None] < K - kk * BLOCK_K, other=0.0)
        acc = tl.dot(a, b, acc)
        a_ptrs += BLOCK_K * stride_ak
        b_ptrs += BLOCK_K * stride_bk

    c = acc.to(c_ptr.dtype.element_ty)
    offs_cm = pid_m * BLOCK_M + tl.arange(0, BLOCK_M)
    offs_cn = pid_n * BLOCK_N + tl.arange(0, BLOCK_N)
    c_ptrs = c_ptr + offs_cm[:, None] * stride_cm + offs_cn[None, :] * stride_cn
    mask = (offs_cm[:, None] < M) & (offs_cn[None, :] < N)
    tl.store(c_ptrs, c, mask=mask)

# config = {"BLOCK_K": 32, "BLOCK_M": 128, "BLOCK_N": 128, "GROUP_M": 8, "arch": "sm_90", "dtype": "fp32", "num_ctas": 2, "num_stages": 3, "num_warps": 4}
# arch = sm_90


// ===== COMPILED SASS (sm_90a) =====

	.target	sm_90a

	.elftype	@"ET_EXEC"


//--------------------- .note.nv.tkinfo           --------------------------
	.section	.note.nv.tkinfo,"",@"SHT_NOTE"
	.sectionflags	@"SHF_NOTE_NV_TKINFO"
	.tkinfo
        /*0018*/ 	.word	0x00000002
        /*0030*/ 	.string	""
        /*0030*/ 	.string	"ptxas"
        /*0030*/ 	.string	"Cuda compilation tools, release 13.0, V13.0.88"
        /*0030*/ 	.string	"Build cuda_13.0.r13.0/compiler.36424714_0"
        /*0030*/ 	.string	"-v  -suppress-debug-info  -lineinfo  -arch sm_90a "



//--------------------- .note.nv.cuinfo           --------------------------
	.section	.note.nv.cuinfo,"",@"SHT_NOTE"
	.sectionflags	@"SHF_NOTE_NV_CUINFO"
        /*0018*/ 	.short	0x0002
        /*001a*/ 	.short	0x005a
        /*001c*/ 	.short	0x0082
	.zero		2


//--------------------- .nv.info                  --------------------------
	.section	.nv.info,"",@"SHT_CUDA_INFO"
	.align	4


	//----- nvinfo : EIATTR_REGCOUNT
	.align		4
        /*0000*/ 	.byte	0x04, 0x2f
        /*0002*/ 	.short	(.L_1 - .L_0)
	.align		4
.L_0:
        /*0004*/ 	.word	index@(matmul_kernel)
        /*0008*/ 	.word	0x000000fb


	//----- nvinfo : EIATTR_FRAME_SIZE
	.align		4
.L_1:
        /*000c*/ 	.byte	0x04, 0x11
        /*000e*/ 	.short	(.L_3 - .L_2)
	.align		4
.L_2:
        /*0010*/ 	.word	index@(matmul_kernel)
        /*0014*/ 	.word	0x00000000


	//----- nvinfo : EIATTR_MIN_STACK_SIZE
	.align		4
.L_3:
        /*0018*/ 	.byte	0x04, 0x12
        /*001a*/ 	.short	(.L_5 - .L_4)
	.align		4
.L_4:
        /*001c*/ 	.word	index@(matmul_kernel)
        /*0020*/ 	.word	0x00000000
.L_5:


//--------------------- .nv.compat                --------------------------
	.section	.nv.compat,"",@"SHT_CUDA_COMPAT_INFO"
	.align	4
        /*0000*/ 	.byte	0x02, 0x09, 0x01, 0x00, 0x02, 0x02, 0x04, 0x00, 0x02, 0x05, 0x05, 0x00, 0x03, 0x07, 0x01, 0x01
        /*0010*/ 	.byte	0x02, 0x03, 0x00, 0x00, 0x02, 0x06, 0x01, 0x00, 0x04, 0x0b, 0x08, 0x00, 0x00, 0x00, 0x00, 0x00
        /*0020*/ 	.byte	0x00, 0x00, 0x00, 0x00


//--------------------- .nv.info.matmul_kernel    --------------------------
	.section	.nv.info.matmul_kernel,"",@"SHT_CUDA_INFO"
	.sectionflags	@""
	.align	4


	//----- nvinfo : EIATTR_CUDA_API_VERSION
	.align		4
        /*0000*/ 	.byte	0x04, 0x37
        /*0002*/ 	.short	(.L_7 - .L_6)
.L_6:
        /*0004*/ 	.word	0x00000082


	//----- nvinfo : EIATTR_KPARAM_INFO
	.align		4
.L_7:
        /*0008*/ 	.byte	0x04, 0x17
        /*000a*/ 	.short	(.L_9 - .L_8)
.L_8:
        /*000c*/ 	.word	0x00000000
        /*0010*/ 	.short	0x000d
        /*0012*/ 	.short	0x0048
        /*0014*/ 	.byte	0x00, 0xf4, 0x21, 0x00


	//----- nvinfo : EIATTR_KPARAM_INFO
	.align		4
.L_9:
        /*0018*/ 	.byte	0x04, 0x17
        /*001a*/ 	.short	(.L_11 - .L_10)
.L_10:
        /*001c*/ 	.word	0x00000000
        /*0020*/ 	.short	0x000c
        /*0022*/ 	.short	0x0040
        /*0024*/ 	.byte	0x00, 0xf4, 0x21, 0x00


	//----- nvinfo : EIATTR_KPARAM_INFO
	.align		4
.L_11:
        /*0028*/ 	.byte	0x04, 0x17
        /*002a*/ 	.short	(.L_13 - .L_12)
.L_12:
        /*002c*/ 	.word	0x00000000
        /*0030*/ 	.short	0x000b
        /*0032*/ 	.short	0x0038
        /*0034*/ 	.byte	0x00, 0xf0, 0x11, 0x00


	//----- nvinfo : EIATTR_KPARAM_INFO
	.align		4
.L_13:
        /*0038*/ 	.byte	0x04, 0x17
        /*003a*/ 	.short	(.L_15 - .L_14)
.L_14:
        /*003c*/ 	.word	0x00000000
        /*0040*/ 	.short	0x000a
        /*0042*/ 	.short	0x0034
        /*0044*/ 	.byte	0x00, 0xf0, 0x11, 0x00


	//----- nvinfo : EIATTR_KPARAM_INFO
	.align		4
.L_15:
        /*0048*/ 	.byte	0x04, 0x17
        /*004a*/ 	.short	(.L_17 - .L_16)
.L_16:
        /*004c*/ 	.word	0x00000000
        /*0050*/ 	.short	0x0009
        /*0052*/ 	.short	0x0030
        /*0054*/ 	.byte	0x00, 0xf0, 0x11, 0x00


	//----- nvinfo : EIATTR_KPARAM_INFO
	.align		4
.L_17:
        /*0058*/ 	.byte	0x04, 0x17
        /*005a*/ 	.short	(.L_19 - .L_18)
.L_18:
        /*005c*/ 	.word	0x00000000
        /*0060*/ 	.short	0x0008
        /*0062*/ 	.short	0x002c
        /*0064*/ 	.byte	0x00, 0xf0, 0x11, 0x00


	//----- nvinfo : EIATTR_KPARAM_INFO
	.align		4
.L_19:
        /*0068*/ 	.byte	0x04, 0x17
        /*006a*/ 	.short	(.L_21 - .L_20)
.L_20:
        /*006c*/ 	.word	0x00000000
        /*0070*/ 	.short	0x0007
        /*0072*/ 	.short	0x0028
        /*0074*/ 	.byte	0x00, 0xf0, 0x11, 0x00


	//----- nvinfo : EIATTR_KPARAM_INFO
	.align		4
.L_21:
        /*0078*/ 	.byte	0x04, 0x17
        /*007a*/ 	.short	(.L_23 - .L_22)
.L_22:
        /*007c*/ 	.word	0x00000000
        /*0080*/ 	.short	0x0006
        /*0082*/ 	.short	0x0024
        /*0084*/ 	.byte	0x00, 0xf0, 0x11, 0x00


	//----- nvinfo : EIATTR_KPARAM_INFO
	.align		4
.L_23:
        /*0088*/ 	.byte	0x04, 0x17
        /*008a*/ 	.short	(.L_25 - .L_24)
.L_24:
        /*008c*/ 	.word	0x00000000
        /*0090*/ 	.short	0x0005
        /*0092*/ 	.short	0x0020
        /*0094*/ 	.byte	0x00, 0xf0, 0x11, 0x00


	//----- nvinfo : EIATTR_KPARAM_INFO
	.align		4
.L_25:
        /*0098*/ 	.byte	0x04, 0x17
        /*009a*/ 	.short	(.L_27 - .L_26)
.L_26:
        /*009c*/ 	.word	0x00000000
        /*00a0*/ 	.short	0x0004
        /*00a2*/ 	.short	0x001c
        /*00a4*/ 	.byte	0x00, 0xf0, 0x11, 0x00


	//----- nvinfo : EIATTR_KPARAM_INFO
	.align		4
.L_27:
        /*00a8*/ 	.byte	0x04, 0x17
        /*00aa*/ 	.short	(.L_29 - .L_28)
.L_28:
        /*00ac*/ 	.word	0x00000000
        /*00b0*/ 	.short	0x0003
        /*00b2*/ 	.short	0x0018
        /*00b4*/ 	.byte	0x00, 0xf0, 0x11, 0x00


	//----- nvinfo : EIATTR_KPARAM_INFO
	.align		4
.L_29:
        /*00b8*/ 	.byte	0x04, 0x17
        /*00ba*/ 	.short	(.L_31 - .L_30)
.L_30:
        /*00bc*/ 	.word	0x00000000
        /*00c0*/ 	.short	0x0002
        /*00c2*/ 	.short	0x0010
        /*00c4*/ 	.byte	0x00, 0xf4, 0x21, 0x00


	//----- nvinfo : EIATTR_KPARAM_INFO
	.align		4
.L_31:
        /*00c8*/ 	.byte	0x04, 0x17
        /*00ca*/ 	.short	(.L_33 - .L_32)
.L_32:
        /*00cc*/ 	.word	0x00000000
        /*00d0*/ 	.short	0x0001
        /*00d2*/ 	.short	0x0008
        /*00d4*/ 	.byte	0x00, 0xf4, 0x21, 0x00


	//----- nvinfo : EIATTR_KPARAM_INFO
	.align		4
.L_33:
        /*00d8*/ 	.byte	0x04, 0x17
        /*00da*/ 	.short	(.L_35 - .L_34)
.L_34:
        /*00dc*/ 	.word	0x00000000
        /*00e0*/ 	.short	0x0000
        /*00e2*/ 	.short	0x0000
        /*00e4*/ 	.byte	0x00, 0xf4, 0x21, 0x00


	//----- nvinfo : EIATTR_EXPLICIT_CLUSTER
	.align		4
.L_35:
        /*00e8*/ 	.byte	0x01, 0x3e
	.zero		2


	//----- nvinfo : EIATTR_CTA_PER_CLUSTER
	.align		4
        /*00ec*/ 	.byte	0x04, 0x3d
        /*00ee*/ 	.short	(.L_37 - .L_36)
.L_36:
        /*00f0*/ 	.word	0x00000002
        /*00f4*/ 	.word	0x00000001
        /*00f8*/ 	.word	0x00000001


	//----- nvinfo : EIATTR_SPARSE_MMA_MASK
	.align		4
.L_37:
        /*00fc*/ 	.byte	0x03, 0x50
        /*00fe*/ 	.short	0x0000


	//----- nvinfo : EIATTR_MAXREG_COUNT
	.align		4
        /*0100*/ 	.byte	0x03, 0x1b
        /*0102*/ 	.short	0x00ff


	//----- nvinfo : EIATTR_NUM_BARRIERS
	.align		4
        /*0104*/ 	.byte	0x02, 0x4c
        /*0106*/ 	.byte	0x01
	.zero		1


	//----- nvinfo : EIATTR_MERCURY_ISA_VERSION
	.align		4
        /*0108*/ 	.byte	0x03, 0x5f
        /*010a*/ 	.short	0x0101


	//----- nvinfo : EIATTR_EXIT_INSTR_OFFSETS
	.align		4
        /*010c*/ 	.byte	0x04, 0x1c
        /*010e*/ 	.short	(.L_39 - .L_38)


	//   ....[0]....
.L_38:
        /*0110*/ 	.word	0x00008690


	//   ....[1]....
        /*0114*/ 	.word	0x000086b0


	//----- nvinfo : EIATTR_REQNTID
	.align		4
.L_39:
        /*0118*/ 	.byte	0x04, 0x10
        /*011a*/ 	.short	(.L_41 - .L_40)
.L_40:
        /*011c*/ 	.word	0x00000080
        /*0120*/ 	.word	0x00000001
        /*0124*/ 	.word	0x00000001


	//----- nvinfo : EIATTR_CBANK_PARAM_SIZE
	.align		4
.L_41:
        /*0128*/ 	.byte	0x03, 0x19
        /*012a*/ 	.short	0x0050


	//----- nvinfo : EIATTR_PARAM_CBANK
	.align		4
        /*012c*/ 	.byte	0x04, 0x0a
        /*012e*/ 	.short	(.L_43 - .L_42)
	.align		4
.L_42:
        /*0130*/ 	.word	index@(.nv.constant0.matmul_kernel)
        /*0134*/ 	.short	0x0210
        /*0136*/ 	.short	0x0050


	//----- nvinfo : EIATTR_SW_WAR
	.align		4
.L_43:
        /*0138*/ 	.byte	0x04, 0x36
        /*013a*/ 	.short	(.L_45 - .L_44)
.L_44:
        /*013c*/ 	.word	0x00000008
.L_45:


//--------------------- .nv.callgraph             --------------------------
	.section	.nv.callgraph,"",@"SHT_CUDA_CALLGRAPH"
	.align	4
	.sectionentsize	8
	.align		4
        /*0000*/ 	.word	0x00000000
	.align		4
        /*0004*/ 	.word	0xffffffff
	.align		4
        /*0008*/ 	.word	0x00000000
	.align		4
        /*000c*/ 	.word	0xfffffffe
	.align		4
        /*0010*/ 	.word	0x00000000
	.align		4
        /*0014*/ 	.word	0xfffffffd
	.align		4
        /*0018*/ 	.word	0x00000000
	.align		4
        /*001c*/ 	.word	0xfffffffc


//--------------------- .text.matmul_kernel       --------------------------
	.section	.text.matmul_kernel,"ax",@progbits
	.align	128
        .global         matmul_kernel
        .type           matmul_kernel,@function
        .size           matmul_kernel,(.L_x_3 - matmul_kernel)
        .other          matmul_kernel,@"STO_CUDA_ENTRY STV_DEFAULT"
matmul_kernel:
.text.matmul_kernel:
[----:B------:R-:W-:Y:S08]  /*0000*/  LDC R1, c[0x0][0x28] ;  /* 0x00000a00ff017b82 */ /* 0x000ff00000000800 */
[----:B------:R-:W1:Y:S01]  /*0010*/  LDC.64 R146, c[0x0][0x228] ;  /* 0x00008a00ff927b82 */ /* 0x000e620000000a00 */
[----:B------:R-:W2:Y:S01]  /*0020*/  S2R R105, SR_TID.X ;  /* 0x0000000000697919 */ /* 0x000ea20000002100 */
[----:B------:R-:W-:Y:S01]  /*0030*/  ULDC.64 UR20, c[0x0][0x208] ;  /* 0x0000820000147ab9 */ /* 0x000fe20000000a00 */
[----:B------:R-:W-:Y:S01]  /*0040*/  ULDC UR8, c[0x0][0x240] ;  /* 0x0000900000087ab9 */ /* 0x000fe20000000800 */
[----:B------:R-:W-:Y:S01]  /*0050*/  ULDC.64 UR6, c[0x0][0x218] ;  /* 0x0000860000067ab9 */ /* 0x000fe20000000a00 */
[----:B------:R-:W3:Y:S03]  /*0060*/  S2R R12, SR_CgaCtaId ;  /* 0x00000000000c7919 */ /* 0x000ee60000008800 */
[----:B------:R-:W4:Y:S08]  /*0070*/  S2UR UR4, SR_CTAID.X ;  /* 0x00000000000479c3 */ /* 0x000f300000002500 */
[----:B------:R-:W5:Y:S01]  /*0080*/  LDC.64 R142, c[0x0][0x230] ;  /* 0x00008c00ff8e7b82 */ /* 0x000f620000000a00 */
[----:B-1----:R-:W-:Y:S01]  /*0090*/  VIADD R0, R147, 0x7f ;  /* 0x0000007f93007836 */ /* 0x002fe20000000000 */
[----:B------:R-:W-:-:S06]  /*00a0*/  IABS R17, R146 ;  /* 0x0000009200117213 */ /* 0x000fcc0000000000 */
[----:B------:R-:W1:Y:S01]  /*00b0*/  LDC.64 R148, c[0x0][0x238] ;  /* 0x00008e00ff947b82 */ /* 0x000e620000000a00 */
[----:B------:R-:W-:Y:S02]  /*00c0*/  IABS R23, R147 ;  /* 0x0000009300177213 */ /* 0x000fe40000000000 */
[----:B------:R-:W-:Y:S02]  /*00d0*/  SHF.R.S32.HI R3, RZ, 0x1f, R0 ;  /* 0x0000001fff037819 */ /* 0x000fe40000011400 */
[----:B----4-:R-:W-:Y:S01]  /*00e0*/  I2FP.F32.U32 R5, UR4 ;  /* 0x0000000400057c45 */ /* 0x010fe20008201000 */
[----:B------:R-:W-:Y:S01]  /*00f0*/  ULDC UR4, c[0x0][0x150] ;  /* 0x0000540000047ab9 */ /* 0x000fe20000000800 */
[----:B------:R-:W-:Y:S02]  /*0100*/  LEA.HI R3, R3, R0, RZ, 0x7 ;  /* 0x0000000003037211 */ /* 0x000fe400078f38ff */
[----:B--2---:R-:W-:Y:S01]  /*0110*/  LOP3.LUT R140, R105, 0x7f, RZ, 0xc0, !PT ;  /* 0x0000007f698c7812 */ /* 0x004fe200078ec0ff */
[----:B------:R-:W-:Y:S01]  /*0120*/  FMUL R5, R5, UR4 ;  /* 0x0000000405057c20 */ /* 0x000fe20008400000 */
[----:B------:R-:W-:Y:S01]  /*0130*/  SHF.R.S32.HI R3, RZ, 0x7, R3 ;  /* 0x00000007ff037819 */ /* 0x000fe20000011403 */
[----:B------:R-:W-:Y:S01]  /*0140*/  ULDC.64 UR4, c[0x0][0x210] ;  /* 0x0000840000047ab9 */ /* 0x000fe20000000a00 */
[----:B-----5:R-:W-:-:S02]  /*0150*/  VIADD R40, R142, 0xffffffc7 ;  /* 0xffffffc78e287836 */ /* 0x020fc40000000000 */
[C---:B------:R-:W-:Y:S01]  /*0160*/  VIADD R44, R142.reuse, 0xffffffc3 ;  /* 0xffffffc38e2c7836 */ /* 0x040fe20000000000 */
[----:B------:R-:W2:Y:S01]  /*0170*/  F2I.U32.TRUNC.NTZ R5, R5 ;  /* 0x0000000500057305 */ /* 0x000ea2000020f000 */
[----:B------:R-:W-:Y:S02]  /*0180*/  IMAD.SHL.U32 R4, R3, 0x8, RZ ;  /* 0x0000000803047824 */ /* 0x000fe400078e00ff */
[C---:B------:R-:W-:Y:S02]  /*0190*/  VIADD R41, R142.reuse, 0xffffffdc ;  /* 0xffffffdc8e297836 */ /* 0x040fe40000000000 */
[----:B------:R-:W-:Y:S01]  /*01a0*/  VIADD R45, R142, 0xffffffde ;  /* 0xffffffde8e2d7836 */ /* 0x000fe20000000000 */
[----:B------:R-:W-:Y:S01]  /*01b0*/  IABS R7, R4 ;  /* 0x0000000400077213 */ /* 0x000fe20000000000 */
[C---:B-1----:R-:W-:Y:S02]  /*01c0*/  IMAD R127, R148.reuse, 0x24, RZ ;  /* 0x00000024947f7824 */ /* 0x042fe400078e02ff */
[C---:B------:R-:W-:Y:S01]  /*01d0*/  IMAD R125, R148.reuse, 0x2c, RZ ;  /* 0x0000002c947d7824 */ /* 0x040fe200078e02ff */
[----:B------:R-:W1:Y:S01]  /*01e0*/  I2F.RP R0, R7 ;  /* 0x0000000700007306 */ /* 0x000e620000209400 */
[----:B------:R-:W-:-:S02]  /*01f0*/  IMAD R123, R148, 0x28, RZ ;  /* 0x00000028947b7824 */ /* 0x000fc400078e02ff */
[----:B------:R-:W-:Y:S01]  /*0200*/  IMAD R121, R148, 0x30, RZ ;  /* 0x0000003094797824 */ /* 0x000fe200078e02ff */
[----:B--2---:R-:W-:Y:S01]  /*0210*/  IABS R11, R5 ;  /* 0x00000005000b7213 */ /* 0x004fe20000000000 */
[C---:B------:R-:W-:Y:S02]  /*0220*/  VIADD R48, R142.reuse, 0xffffffdf ;  /* 0xffffffdf8e307836 */ /* 0x040fe40000000000 */
[C---:B------:R-:W-:Y:S02]  /*0230*/  VIADD R49, R142.reuse, 0xffffffda ;  /* 0xffffffda8e317836 */ /* 0x040fe40000000000 */
[C---:B------:R-:W-:Y:S02]  /*0240*/  VIADD R52, R142.reuse, 0xffffffdb ;  /* 0xffffffdb8e347836 */ /* 0x040fe40000000000 */
[C---:B------:R-:W-:Y:S02]  /*0250*/  VIADD R53, R142.reuse, 0xffffffd5 ;  /* 0xffffffd58e357836 */ /* 0x040fe40000000000 */
[C---:B------:R-:W-:Y:S01]  /*0260*/  VIADD R54, R142.reuse, 0xffffffd6 ;  /* 0xffffffd68e367836 */ /* 0x040fe20000000000 */
[----:B-1----:R-:W1:Y:S01]  /*0270*/  MUFU.RCP R0, R0 ;  /* 0x0000000000007308 */ /* 0x002e620000001000 */
[----:B------:R-:W-:-:S02]  /*0280*/  VIADD R57, R142, 0xffffffd1 ;  /* 0xffffffd18e397836 */ /* 0x000fc40000000000 */
[C---:B------:R-:W-:Y:S02]  /*0290*/  VIADD R60, R142.reuse, 0xffffffd2 ;  /* 0xffffffd28e3c7836 */ /* 0x040fe40000000000 */
[C---:B------:R-:W-:Y:S02]  /*02a0*/  VIADD R172, R142.reuse, 0xffffffe0 ;  /* 0xffffffe08eac7836 */ /* 0x040fe40000000000 */
[----:B------:R-:W-:Y:S02]  /*02b0*/  VIADD R63, R142, 0xffffffd3 ;  /* 0xffffffd38e3f7836 */ /* 0x000fe40000000000 */
[C---:B------:R-:W-:Y:S02]  /*02c0*/  IMAD R119, R148.reuse, 0x34, RZ ;  /* 0x0000003494777824 */ /* 0x040fe400078e02ff */
[C---:B------:R-:W-:Y:S02]  /*02d0*/  IMAD R117, R148.reuse, 0x38, RZ ;  /* 0x0000003894757824 */ /* 0x040fe400078e02ff */
[----:B------:R-:W-:-:S02]  /*02e0*/  IMAD R87, R148, 0x3c, RZ ;  /* 0x0000003c94577824 */ /* 0x000fc400078e02ff */
[----:B------:R-:W-:Y:S02]  /*02f0*/  IMAD.SHL.U32 R89, R148, 0x10, RZ ;  /* 0x0000001094597824 */ /* 0x000fe400078e00ff */
[----:B-1----:R-:W-:Y:S01]  /*0300*/  VIADD R2, R0, 0xffffffe ;  /* 0x0ffffffe00027836 */ /* 0x002fe20000000000 */
[----:B------:R-:W-:Y:S01]  /*0310*/  IABS R0, R4 ;  /* 0x0000000400007213 */ /* 0x000fe20000000000 */
[C---:B------:R-:W-:Y:S02]  /*0320*/  IMAD R85, R148.reuse, 0x44, RZ ;  /* 0x0000004494557824 */ /* 0x040fe400078e02ff */
[----:B------:R1:W2:Y:S01]  /*0330*/  F2I.FTZ.U32.TRUNC.NTZ R3, R2 ;  /* 0x0000000200037305 */ /* 0x0002a2000021f000 */
[C---:B------:R-:W-:Y:S02]  /*0340*/  IMAD R83, R148.reuse, 0x48, RZ ;  /* 0x0000004894537824 */ /* 0x040fe400078e02ff */
[----:B------:R-:W-:Y:S02]  /*0350*/  IMAD.MOV R0, RZ, RZ, -R0 ;  /* 0x000000ffff007224 */ /* 0x000fe400078e0a00 */
[----:B------:R-:W-:-:S02]  /*0360*/  IMAD R91, R148, 0x11, RZ ;  /* 0x00000011945b7824 */ /* 0x000fc400078e02ff */
[C---:B------:R-:W-:Y:S02]  /*0370*/  IMAD R93, R148.reuse, 0x12, RZ ;  /* 0x00000012945d7824 */ /* 0x040fe400078e02ff */
[----:B-1----:R-:W-:Y:S02]  /*0380*/  IMAD.MOV.U32 R2, RZ, RZ, RZ ;  /* 0x000000ffff027224 */ /* 0x002fe400078e00ff */
[C---:B------:R-:W-:Y:S02]  /*0390*/  IMAD R81, R148.reuse, 0x4c, RZ ;  /* 0x0000004c94517824 */ /* 0x040fe400078e02ff */
[C---:B------:R-:W-:Y:S02]  /*03a0*/  IMAD R77, R148.reuse, 0x50, RZ ;  /* 0x00000050944d7824 */ /* 0x040fe400078e02ff */
[----:B--2---:R-:W-:Y:S02]  /*03b0*/  IMAD.MOV R6, RZ, RZ, -R3 ;  /* 0x000000ffff067224 */ /* 0x004fe400078e0a03 */
[----:B------:R-:W-:-:S02]  /*03c0*/  IMAD R94, R148, 0x13, RZ ;  /* 0x00000013945e7824 */ /* 0x000fc400078e02ff */
[----:B------:R-:W-:Y:S02]  /*03d0*/  IMAD R9, R6, R7, RZ ;  /* 0x0000000706097224 */ /* 0x000fe400078e02ff */
[----:B------:R-:W-:Y:S02]  /*03e0*/  IMAD R79, R148, 0x54, RZ ;  /* 0x00000054944f7824 */ /* 0x000fe400078e02ff */
[----:B------:R-:W-:-:S04]  /*03f0*/  IMAD.HI.U32 R2, R3, R9, R2 ;  /* 0x0000000903027227 */ /* 0x000fc800078e0002 */
[----:B------:R-:W-:Y:S02]  /*0400*/  IMAD R95, R148, 0x15, RZ ;  /* 0x00000015945f7824 */ /* 0x000fe400078e02ff */
[----:B------:R-:W-:-:S04]  /*0410*/  IMAD.HI.U32 R2, R2, R11, RZ ;  /* 0x0000000b02027227 */ /* 0x000fc800078e00ff */
[----:B------:R-:W-:Y:S02]  /*0420*/  IMAD R0, R2, R0, R11 ;  /* 0x0000000002007224 */ /* 0x000fe400078e020b */
[C---:B------:R-:W-:Y:S02]  /*0430*/  IMAD R96, R148.reuse, 0x16, RZ ;  /* 0x0000001694607824 */ /* 0x040fe400078e02ff */
[C---:B------:R-:W-:Y:S01]  /*0440*/  IMAD R75, R148.reuse, 0x5c, RZ ;  /* 0x0000005c944b7824 */ /* 0x040fe200078e02ff */
[----:B------:R-:W-:Y:S01]  /*0450*/  ISETP.GT.U32.AND P1, PT, R7, R0, PT ;  /* 0x000000000700720c */ /* 0x000fe20003f24070 */
[C---:B------:R-:W-:Y:S02]  /*0460*/  IMAD R97, R148.reuse, 0x17, RZ ;  /* 0x0000001794617824 */ /* 0x040fe400078e02ff */
[C---:B------:R-:W-:Y:S02]  /*0470*/  IMAD R98, R148.reuse, 0x19, RZ ;  /* 0x0000001994627824 */ /* 0x040fe400078e02ff */
[----:B------:R-:W-:-:S02]  /*0480*/  IMAD R99, R148, 0x1a, RZ ;  /* 0x0000001a94637824 */ /* 0x000fc400078e02ff */
[C---:B------:R-:W-:Y:S02]  /*0490*/  IMAD R100, R148.reuse, 0x1b, RZ ;  /* 0x0000001b94647824 */ /* 0x040fe400078e02ff */
[C---:B------:R-:W-:Y:S02]  /*04a0*/  IMAD R101, R148.reuse, 0x1d, RZ ;  /* 0x0000001d94657824 */ /* 0x040fe400078e02ff */
[----:B------:R-:W-:Y:S02]  /*04b0*/  IMAD R102, R148, 0x1e, RZ ;  /* 0x0000001e94667824 */ /* 0x000fe400078e02ff */
[----:B------:R-:W-:Y:S02]  /*04c0*/  @!P1 IMAD.IADD R0, R0, 0x1, -R7 ;  /* 0x0000000100009824 */ /* 0x000fe400078e0a07 */
[----:B------:R-:W-:Y:S01]  /*04d0*/  @!P1 VIADD R2, R2, 0x1 ;  /* 0x0000000102029836 */ /* 0x000fe20000000000 */
[----:B------:R-:W-:Y:S01]  /*04e0*/  ISETP.NE.AND P1, PT, R4, RZ, PT ;  /* 0x000000ff0400720c */ /* 0x000fe20003f25270 */
[----:B------:R-:W-:Y:S01]  /*04f0*/  IMAD R103, R148, 0x1f, RZ ;  /* 0x0000001f94677824 */ /* 0x000fe200078e02ff */
[----:B------:R-:W-:Y:S01]  /*0500*/  ISETP.GE.U32.AND P0, PT, R0, R7, PT ;  /* 0x000000070000720c */ /* 0x000fe20003f06070 */
[----:B------:R-:W-:Y:S01]  /*0510*/  VIADD R141, R142, 0x1f ;  /* 0x0000001f8e8d7836 */ /* 0x000fe20000000000 */
[----:B------:R-:W-:-:S04]  /*0520*/  LOP3.LUT R0, R5, R4, RZ, 0x3c, !PT ;  /* 0x0000000405007212 */ /* 0x000fc800078e3cff */
[----:B------:R-:W-:Y:S01]  /*0530*/  ISETP.GE.AND P2, PT, R0, RZ, PT ;  /* 0x000000ff0000720c */ /* 0x000fe20003f46270 */
[----:B------:R-:W-:-:S05]  /*0540*/  VIADD R0, R146, 0x7f ;  /* 0x0000007f92007836 */ /* 0x000fca0000000000 */
[----:B------:R-:W-:Y:S01]  /*0550*/  SHF.R.S32.HI R3, RZ, 0x1f, R0 ;  /* 0x0000001fff037819 */ /* 0x000fe20000011400 */
[----:B------:R-:W-:-:S03]  /*0560*/  @P0 VIADD R2, R2, 0x1 ;  /* 0x0000000102020836 */ /* 0x000fc60000000000 */
[----:B------:R-:W-:-:S03]  /*0570*/  LEA.HI R3, R3, R0, RZ, 0x7 ;  /* 0x0000000003037211 */ /* 0x000fc600078f38ff */
[----:B------:R-:W-:Y:S01]  /*0580*/  @!P2 IMAD.MOV R2, RZ, RZ, -R2 ;  /* 0x000000ffff02a224 */ /* 0x000fe200078e0a02 */
[----:B------:R-:W-:-:S05]  /*0590*/  @!P1 LOP3.LUT R2, RZ, R4, RZ, 0x33, !PT ;  /* 0x00000004ff029212 */ /* 0x000fca00078e33ff */
[----:B------:R-:W-:Y:S02]  /*05a0*/  IMAD.SHL.U32 R14, R2, 0x8, RZ ;  /* 0x00000008020e7824 */ /* 0x000fe400078e00ff */
[----:B------:R-:W-:-:S03]  /*05b0*/  IMAD.MOV R2, RZ, RZ, -R2 ;  /* 0x000000ffff027224 */ /* 0x000fc600078e0a02 */
[----:B------:R-:W-:Y:S01]  /*05c0*/  LEA.HI.SX32 R3, R3, -R14, 0x19 ;  /* 0x8000000e03037211 */ /* 0x000fe200078fcaff */
[----:B------:R-:W-:Y:S02]  /*05d0*/  IMAD R13, R4, R2, R5 ;  /* 0x00000002040d7224 */ /* 0x000fe400078e0205 */
[----:B------:R-:W-:Y:S01]  /*05e0*/  IMAD.MOV.U32 R2, RZ, RZ, RZ ;  /* 0x000000ffff027224 */ /* 0x000fe200078e00ff */
[----:B------:R-:W-:Y:S02]  /*05f0*/  VIMNMX R16, R3, 0x8, PT ;  /* 0x0000000803107848 */ /* 0x000fe40003fe0100 */
[----:B------:R-:W-:Y:S02]  /*0600*/  IABS R4, R13 ;  /* 0x0000000d00047213 */ /* 0x000fe40000000000 */
[----:B------:R-:W-:-:S04]  /*0610*/  IABS R7, R16 ;  /* 0x0000001000077213 */ /* 0x000fc80000000000 */
[----:B------:R-:W1:Y:S08]  /*0620*/  I2F.RP R0, R7 ;  /* 0x0000000700007306 */ /* 0x000e700000209400 */
[----:B-1----:R-:W1:Y:S02]  /*0630*/  MUFU.RCP R0, R0 ;  /* 0x0000000000007308 */ /* 0x002e640000001000 */
[----:B-1----:R-:W-:Y:S01]  /*0640*/  VIADD R3, R0, 0xffffffe ;  /* 0x0ffffffe00037836 */ /* 0x002fe20000000000 */
[----:B------:R-:W-:-:S05]  /*0650*/  IABS R0, R16 ;  /* 0x0000001000007213 */ /* 0x000fca0000000000 */
[----:B------:R-:W1:Y:S01]  /*0660*/  F2I.FTZ.U32.TRUNC.NTZ R3, R3 ;  /* 0x0000000300037305 */ /* 0x000e62000021f000 */
[----:B------:R-:W-:Y:S02]  /*0670*/  IMAD.MOV R0, RZ, RZ, -R0 ;  /* 0x000000ffff007224 */ /* 0x000fe400078e0a00 */
[----:B-1----:R-:W-:-:S04]  /*0680*/  IMAD.MOV R6, RZ, RZ, -R3 ;  /* 0x000000ffff067224 */ /* 0x002fc800078e0a03 */
[----:B------:R-:W-:-:S04]  /*0690*/  IMAD R5, R6, R7, RZ ;  /* 0x0000000706057224 */ /* 0x000fc800078e02ff */
[----:B------:R-:W-:Y:S02]  /*06a0*/  IMAD.HI.U32 R2, R3, R5, R2 ;  /* 0x0000000503027227 */ /* 0x000fe400078e0002 */
[----:B------:R-:W1:Y:S02]  /*06b0*/  I2F.RP R3, R17 ;  /* 0x0000001100037306 */ /* 0x000e640000209400 */
[----:B------:R-:W-:-:S04]  /*06c0*/  IMAD.MOV.U32 R5, RZ, RZ, R4 ;  /* 0x000000ffff057224 */ /* 0x000fc800078e0004 */
[----:B------:R-:W-:Y:S02]  /*06d0*/  IMAD.HI.U32 R2, R2, R5, RZ ;  /* 0x0000000502027227 */ /* 0x000fe400078e00ff */
[----:B------:R-:W2:Y:S02]  /*06e0*/  I2F.RP R4, R23 ;  /* 0x0000001700047306 */ /* 0x000ea40000209400 */
[----:B------:R-:W-:Y:S01]  /*06f0*/  IMAD R0, R2, R0, R5 ;  /* 0x0000000002007224 */ /* 0x000fe200078e0205 */
[----:B------:R-:W-:-:S04]  /*0700*/  MOV R5, 0x400 ;  /* 0x0000040000057802 */ /* 0x000fc80000000f00 */
[----:B------:R-:W-:Y:S01]  /*0710*/  ISETP.GT.U32.AND P1, PT, R7, R0, PT ;  /* 0x000000000700720c */ /* 0x000fe20003f24070 */
[----:B-1----:R-:W1:Y:S01]  /*0720*/  MUFU.RCP R3, R3 ;  /* 0x0000000300037308 */ /* 0x002e620000001000 */
[----:B---3--:R-:W-:-:S07]  /*0730*/  LEA R5, R12, R5, 0x18 ;  /* 0x000000050c057211 */ /* 0x008fce00078ec0ff */
[----:B--2---:R-:W2:Y:S04]  /*0740*/  MUFU.RCP R4, R4 ;  /* 0x0000000400047308 */ /* 0x004ea80000001000 */
[----:B------:R-:W-:Y:S02]  /*0750*/  @!P1 IMAD.IADD R0, R0, 0x1, -R7 ;  /* 0x0000000100009824 */ /* 0x000fe400078e0a07 */
[----:B------:R-:W-:Y:S01]  /*0760*/  @!P1 VIADD R2, R2, 0x1 ;  /* 0x0000000102029836 */ /* 0x000fe20000000000 */
[----:B------:R-:W-:Y:S01]  /*0770*/  ISETP.NE.AND P1, PT, R16, RZ, PT ;  /* 0x000000ff1000720c */ /* 0x000fe20003f25270 */
[----:B-1----:R-:W-:Y:S01]  /*0780*/  VIADD R6, R3, 0xffffffe ;  /* 0x0ffffffe03067836 */ /* 0x002fe20000000000 */
[----:B------:R-:W-:Y:S01]  /*0790*/  ISETP.GE.U32.AND P0, PT, R0, R7, PT ;  /* 0x000000070000720c */ /* 0x000fe20003f06070 */
[----:B------:R-:W-:Y:S01]  /*07a0*/  IMAD.SHL.U32 R3, R105, 0x40, RZ ;  /* 0x0000004069037824 */ /* 0x000fe200078e00ff */
[-C--:B------:R-:W-:Y:S01]  /*07b0*/  LOP3.LUT R0, R13, R16.reuse, RZ, 0x3c, !PT ;  /* 0x000000100d007212 */ /* 0x080fe200078e3cff */
[----:B------:R1:W3:Y:S03]  /*07c0*/  F2I.FTZ.U32.TRUNC.NTZ R7, R6 ;  /* 0x0000000600077305 */ /* 0x0002e6000021f000 */
[----:B------:R-:W-:Y:S01]  /*07d0*/  ISETP.GE.AND P2, PT, R0, RZ, PT ;  /* 0x000000ff0000720c */ /* 0x000fe20003f46270 */
[----:B--2---:R-:W-:Y:S01]  /*07e0*/  VIADD R8, R4, 0xffffffe ;  /* 0x0ffffffe04087836 */ /* 0x004fe20000000000 */
[----:B------:R-:W-:Y:S01]  /*07f0*/  LOP3.LUT R10, R3, 0x400, RZ, 0xc0, !PT ;  /* 0x00000400030a7812 */ /* 0x000fe200078ec0ff */
[C---:B------:R-:W-:Y:S01]  /*0800*/  IMAD.SHL.U32 R4, R105.reuse, 0x10, RZ ;  /* 0x0000001069047824 */ /* 0x040fe200078e00ff */
[----:B------:R-:W-:Y:S01]  /*0810*/  LOP3.LUT R0, R105, 0x60, RZ, 0xc0, !PT ;  /* 0x0000006069007812 */ /* 0x000fe200078ec0ff */
[----:B------:R-:W2:Y:S02]  /*0820*/  F2I.FTZ.U32.TRUNC.NTZ R9, R8 ;  /* 0x0000000800097305 */ /* 0x000ea4000021f000 */
[----:B------:R-:W-:Y:S01]  /*0830*/  @P0 VIADD R2, R2, 0x1 ;  /* 0x0000000102020836 */ /* 0x000fe20000000000 */
[----:B-1----:R-:W-:Y:S01]  /*0840*/  LOP3.LUT R6, R4, 0xf0, RZ, 0xc0, !PT ;  /* 0x000000f004067812 */ /* 0x002fe200078ec0ff */
[----:B------:R-:W-:Y:S01]  /*0850*/  IMAD.SHL.U32 R4, R140, 0x4, RZ ;  /* 0x000000048c047824 */ /* 0x000fe200078e00ff */
[----:B------:R-:W-:Y:S01]  /*0860*/  SHF.R.U32.HI R3, RZ, 0x1, R0 ;  /* 0x00000001ff037819 */ /* 0x000fe20000011600 */
[----:B------:R-:W-:Y:S01]  /*0870*/  IMAD.MOV.U32 R15, RZ, RZ, R2 ;  /* 0x000000ffff0f7224 */ /* 0x000fe200078e0002 */
[----:B------:R-:W-:Y:S01]  /*0880*/  IADD3 R11, R10, R5, R6 ;  /* 0x000000050a0b7210 */ /* 0x000fe20007ffe006 */
[----:B---3--:R-:W-:Y:S01]  /*0890*/  IMAD.MOV R2, RZ, RZ, -R7 ;  /* 0x000000ffff027224 */ /* 0x008fe200078e0a07 */
[----:B------:R-:W-:Y:S01]  /*08a0*/  LOP3.LUT R4, R4, R3, RZ, 0x3c, !PT ;  /* 0x0000000304047212 */ /* 0x000fe200078e3cff */
[----:B------:R-:W-:Y:S01]  /*08b0*/  @!P2 IMAD.MOV R15, RZ, RZ, -R15 ;  /* 0x000000ffff0fa224 */ /* 0x000fe200078e0a0f */
[----:B------:R-:W-:Y:S01]  /*08c0*/  @!P1 LOP3.LUT R15, RZ, R16, RZ, 0x33, !PT ;  /* 0x00000010ff0f9212 */ /* 0x000fe200078e33ff */
[----:B------:R-:W-:Y:S01]  /*08d0*/  IMAD.MOV.U32 R6, RZ, RZ, R2 ;  /* 0x000000ffff067224 */ /* 0x000fe200078e0002 */
[----:B------:R-:W-:Y:S01]  /*08e0*/  LOP3.LUT R112, R4, 0x40, RZ, 0x3c, !PT ;  /* 0x0000004004707812 */ /* 0x000fe200078e3cff */
[----:B------:R-:W-:Y:S01]  /*08f0*/  IMAD R2, R0, 0x8, R11 ;  /* 0x0000000800027824 */ /* 0x000fe200078e020b */
[----:B------:R-:W-:Y:S01]  /*0900*/  SHF.R.U32.HI R0, RZ, 0x5, R105 ;  /* 0x00000005ff007819 */ /* 0x000fe20000011669 */
[----:B------:R-:W-:-:S02]  /*0910*/  IMAD R11, R6, R17, RZ ;  /* 0x00000011060b7224 */ /* 0x000fc400078e02ff */
[----:B------:R-:W-:Y:S02]  /*0920*/  IMAD.MOV.U32 R6, RZ, RZ, RZ ;  /* 0x000000ffff067224 */ /* 0x000fe400078e00ff */
[----:B--2---:R-:W-:Y:S02]  /*0930*/  IMAD.MOV R8, RZ, RZ, -R9 ;  /* 0x000000ffff087224 */ /* 0x004fe400078e0a09 */
[----:B------:R-:W-:Y:S02]  /*0940*/  IMAD.MOV R3, RZ, RZ, -R15 ;  /* 0x000000ffff037224 */ /* 0x000fe400078e0a0f */
[----:B------:R-:W-:Y:S02]  /*0950*/  IMAD R0, R12, 0x40, R0 ;  /* 0x000000400c007824 */ /* 0x000fe400078e0200 */
[----:B------:R-:W-:Y:S02]  /*0960*/  IMAD.SHL.U32 R15, R15, 0x80, RZ ;  /* 0x000000800f0f7824 */ /* 0x000fe400078e00ff */
[----:B------:R-:W-:-:S03]  /*0970*/  IMAD.HI.U32 R6, R7, R11, R6 ;  /* 0x0000000b07067227 */ /* 0x000fc600078e0006 */
[----:B------:R-:W-:Y:S01]  /*0980*/  LOP3.LUT R7, R15, 0x43, R0, 0xf8, !PT ;  /* 0x000000430f077812 */ /* 0x000fe200078ef800 */
[----:B------:R-:W-:Y:S02]  /*0990*/  IMAD R11, R8, R23, RZ ;  /* 0x00000017080b7224 */ /* 0x000fe400078e02ff */
[----:B------:R-:W-:Y:S01]  /*09a0*/  IMAD.MOV.U32 R8, RZ, RZ, RZ ;  /* 0x000000ffff087224 */ /* 0x000fe200078e00ff */
[C---:B------:R-:W-:Y:S01]  /*09b0*/  LOP3.LUT R10, R7.reuse, 0x8, RZ, 0xfc, !PT ;  /* 0x00000008070a7812 */ /* 0x040fe200078efcff */
[----:B------:R-:W-:Y:S01]  /*09c0*/  IMAD.SHL.U32 R12, R12, 0x40, RZ ;  /* 0x000000400c0c7824 */ /* 0x000fe200078e00ff */
[----:B------:R-:W-:Y:S01]  /*09d0*/  LOP3.LUT R26, R7, 0x14, RZ, 0xfc, !PT ;  /* 0x00000014071a7812 */ /* 0x000fe200078efcff */
[----:B------:R-:W-:Y:S01]  /*09e0*/  IMAD.HI.U32 R8, R9, R11, R8 ;  /* 0x0000000b09087227 */ /* 0x000fe200078e0008 */
[----:B------:R-:W-:Y:S02]  /*09f0*/  LOP3.LUT R9, R7, 0x4, RZ, 0xfc, !PT ;  /* 0x0000000407097812 */ /* 0x000fe400078efcff */
[----:B------:R-:W-:Y:S01]  /*0a00*/  LOP3.LUT R0, R15, 0x40, R12, 0xf8, !PT ;  /* 0x000000400f007812 */ /* 0x000fe200078ef80c */
[----:B------:R-:W-:Y:S01]  /*0a10*/  IMAD R3, R16, R3, R13 ;  /* 0x0000000310037224 */ /* 0x000fe200078e020d */
[----:B------:R-:W-:Y:S01]  /*0a20*/  IABS R15, R9 ;  /* 0x00000009000f7213 */ /* 0x000fe20000000000 */
[----:B------:R-:W-:Y:S01]  /*0a30*/  IMAD.IADD R173, R5, 0x1, R4 ;  /* 0x0000000105ad7824 */ /* 0x000fe200078e0204 */
[----:B------:R-:W-:Y:S01]  /*0a40*/  ISETP.GE.AND P4, PT, R10, RZ, PT ;  /* 0x000000ff0a00720c */ /* 0x000fe20003f86270 */
[----:B------:R-:W-:Y:S01]  /*0a50*/  IMAD.IADD R3, R14, 0x1, R3 ;  /* 0x000000010e037824 */ /* 0x000fe200078e0203 */
[----:B------:R-:W-:Y:S01]  /*0a60*/  IABS R16, R10 ;  /* 0x0000000a00107213 */ /* 0x000fe20000000000 */
[----:B------:R-:W-:Y:S01]  /*0a70*/  IMAD.HI.U32 R10, R8, R15, RZ ;  /* 0x0000000f080a7227 */ /* 0x000fe200078e00ff */
[----:B------:R-:W-:-:S02]  /*0a80*/  IABS R14, R7 ;  /* 0x00000007000e7213 */ /* 0x000fc40000000000 */
[----:B------:R-:W-:Y:S01]  /*0a90*/  ISETP.GE.AND P3, PT, R9, RZ, PT ;  /* 0x000000ff0900720c */ /* 0x000fe20003f66270 */
[----:B------:R-:W-:Y:S01]  /*0aa0*/  IMAD.MOV R10, RZ, RZ, -R10 ;  /* 0x000000ffff0a7224 */ /* 0x000fe200078e0a0a */
[----:B------:R-:W-:Y:S01]  /*0ab0*/  LOP3.LUT R27, R7, 0x18, RZ, 0xfc, !PT ;  /* 0x00000018071b7812 */ /* 0x000fe200078efcff */
[----:B------:R-:W-:Y:S01]  /*0ac0*/  IMAD R3, R3, 0x80, R140 ;  /* 0x0000008003037824 */ /* 0x000fe200078e028c */
[----:B------:R-:W-:Y:S01]  /*0ad0*/  IABS R19, R26 ;  /* 0x0000001a00137213 */ /* 0x000fe20000000000 */
[C---:B------:R-:W-:Y:S01]  /*0ae0*/  IMAD R10, R23.reuse, R10, R15 ;  /* 0x0000000a170a7224 */ /* 0x040fe200078e020f */
[----:B------:R-:W-:Y:S01]  /*0af0*/  IABS R20, R27 ;  /* 0x0000001b00147213 */ /* 0x000fe20000000000 */
[C---:B------:R-:W-:Y:S01]  /*0b00*/  IMAD.HI.U32 R11, R8.reuse, R16, RZ ;  /* 0x00000010080b7227 */ /* 0x040fe200078e00ff */
[----:B------:R-:W-:Y:S02]  /*0b10*/  IABS R13, R3 ;  /* 0x00000003000d7213 */ /* 0x000fe40000000000 */
[----:B------:R-:W-:Y:S01]  /*0b20*/  ISETP.GT.U32.AND P2, PT, R23, R10, PT ;  /* 0x0000000a1700720c */ /* 0x000fe20003f44070 */
[----:B------:R-:W-:Y:S01]  /*0b30*/  IMAD.HI.U32 R9, R8, R14, RZ ;  /* 0x0000000e08097227 */ /* 0x000fe200078e00ff */
[----:B------:R-:W-:-:S02]  /*0b40*/  LOP3.LUT R24, R7, 0xc, RZ, 0xfc, !PT ;  /* 0x0000000c07187812 */ /* 0x000fc400078efcff */
[C---:B------:R-:W-:Y:S01]  /*0b50*/  LOP3.LUT R25, R7.reuse, 0x10, RZ, 0xfc, !PT ;  /* 0x0000001007197812 */ /* 0x040fe200078efcff */
[----:B------:R-:W-:Y:S01]  /*0b60*/  IMAD.HI.U32 R6, R6, R13, RZ ;  /* 0x0000000d06067227 */ /* 0x000fe200078e00ff */
[----:B------:R-:W-:Y:S02]  /*0b70*/  IABS R18, R24 ;  /* 0x0000001800127213 */ /* 0x000fe40000000000 */
[C---:B------:R-:W-:Y:S01]  /*0b80*/  LOP3.LUT R31, R7.reuse, 0x1c, RZ, 0xfc, !PT ;  /* 0x0000001c071f7812 */ /* 0x040fe200078efcff */
[----:B------:R-:W-:Y:S01]  /*0b90*/  IMAD.MOV R6, RZ, RZ, -R6 ;  /* 0x000000ffff067224 */ /* 0x000fe200078e0a06 */
[C---:B------:R-:W-:Y:S01]  /*0ba0*/  LOP3.LUT R32, R7.reuse, 0x20, RZ, 0xfc, !PT ;  /* 0x0000002007207812 */ /* 0x040fe200078efcff */
[----:B------:R-:W-:Y:S01]  /*0bb0*/  IMAD.MOV R11, RZ, RZ, -R11 ;  /* 0x000000ffff0b7224 */ /* 0x000fe200078e0a0b */
[----:B------:R-:W-:Y:S01]  /*0bc0*/  IABS R21, R31 ;  /* 0x0000001f00157213 */ /* 0x000fe20000000000 */
[----:B------:R-:W-:Y:S01]  /*0bd0*/  @!P2 IMAD.IADD R10, R10, 0x1, -R23 ;  /* 0x000000010a0aa824 */ /* 0x000fe200078e0a17 */
[C---:B------:R-:W-:Y:S01]  /*0be0*/  LOP3.LUT R33, R7.reuse, 0x24, RZ, 0xfc, !PT ;  /* 0x0000002407217812 */ /* 0x040fe200078efcff */
[----:B------:R-:W-:Y:S01]  /*0bf0*/  IMAD.MOV R9, RZ, RZ, -R9 ;  /* 0x000000ffff097224 */ /* 0x000fe200078e0a09 */
[----:B------:R-:W-:Y:S01]  /*0c00*/  ISETP.GE.AND P2, PT, R7, RZ, PT ;  /* 0x000000ff0700720c */ /* 0x000fe20003f46270 */
[----:B------:R-:W-:Y:S01]  /*0c10*/  IMAD R6, R17, R6, R13 ;  /* 0x0000000611067224 */ /* 0x000fe200078e020d */
[C---:B------:R-:W-:Y:S01]  /*0c20*/  ISETP.GT.U32.AND P5, PT, R23.reuse, R10, PT ;  /* 0x0000000a1700720c */ /* 0x040fe20003fa4070 */
[----:B------:R-:W-:Y:S01]  /*0c30*/  IMAD R11, R23, R11, R16 ;  /* 0x0000000b170b7224 */ /* 0x000fe200078e0210 */
[----:B------:R-:W-:Y:S01]  /*0c40*/  LOP3.LUT R34, R7, 0x28, RZ, 0xfc, !PT ;  /* 0x0000002807227812 */ /* 0x000fe200078efcff */
[----:B------:R-:W-:Y:S01]  /*0c50*/  IMAD R9, R23, R9, R14 ;  /* 0x0000000917097224 */ /* 0x000fe200078e020e */
[----:B------:R-:W-:Y:S01]  /*0c60*/  ISETP.GT.U32.AND P0, PT, R17, R6, PT ;  /* 0x000000061100720c */ /* 0x000fe20003f04070 */
[----:B------:R-:W-:Y:S01]  /*0c70*/  IMAD.HI.U32 R14, R8, R19, RZ ;  /* 0x00000013080e7227 */ /* 0x000fe200078e00ff */
[----:B------:R-:W-:-:S02]  /*0c80*/  ISETP.GT.U32.AND P6, PT, R23, R11, PT ;  /* 0x0000000b1700720c */ /* 0x000fc40003fc4070 */
[----:B------:R-:W-:Y:S01]  /*0c90*/  ISETP.GT.U32.AND P1, PT, R23, R9, PT ;  /* 0x000000091700720c */ /* 0x000fe20003f24070 */
[----:B------:R-:W-:Y:S01]  /*0ca0*/  IMAD.HI.U32 R15, R8, R20, RZ ;  /* 0x00000014080f7227 */ /* 0x000fe200078e00ff */
[----:B------:R-:W-:Y:S02]  /*0cb0*/  IABS R22, R34 ;  /* 0x0000002200167213 */ /* 0x000fe40000000000 */
[C---:B------:R-:W-:Y:S01]  /*0cc0*/  LOP3.LUT R36, R7.reuse, 0x30, RZ, 0xfc, !PT ;  /* 0x0000003007247812 */ /* 0x040fe200078efcff */
[----:B------:R-:W-:Y:S01]  /*0cd0*/  IMAD.MOV R14, RZ, RZ, -R14 ;  /* 0x000000ffff0e7224 */ /* 0x000fe200078e0a0e */
[C---:B------:R-:W-:Y:S01]  /*0ce0*/  LOP3.LUT R35, R7.reuse, 0x2c, RZ, 0xfc, !PT ;  /* 0x0000002c07237812 */ /* 0x040fe200078efcff */
[----:B------:R-:W-:Y:S01]  /*0cf0*/  IMAD.MOV R15, RZ, RZ, -R15 ;  /* 0x000000ffff0f7224 */ /* 0x000fe200078e0a0f */
[----:B------:R-:W-:Y:S01]  /*0d00*/  LOP3.LUT R37, R7, 0x34, RZ, 0xfc, !PT ;  /* 0x0000003407257812 */ /* 0x000fe200078efcff */
[----:B------:R-:W-:Y:S01]  /*0d10*/  IMAD R14, R23, R14, R19 ;  /* 0x0000000e170e7224 */ /* 0x000fe200078e0213 */
[----:B------:R-:W-:Y:S01]  /*0d20*/  LOP3.LUT R38, R7, 0x38, RZ, 0xfc, !PT ;  /* 0x0000003807267812 */ /* 0x000fe200078efcff */
[C---:B------:R-:W-:Y:S01]  /*0d30*/  IMAD R15, R23.reuse, R15, R20 ;  /* 0x0000000f170f7224 */ /* 0x040fe200078e0214 */
[----:B------:R-:W-:Y:S01]  /*0d40*/  IABS R20, R32 ;  /* 0x0000002000147213 */ /* 0x000fe20000000000 */
[----:B------:R-:W-:Y:S01]  /*0d50*/  @!P5 IMAD.IADD R10, R10, 0x1, -R23 ;  /* 0x000000010a0ad824 */ /* 0x000fe200078e0a17 */
[----:B------:R-:W-:Y:S01]  /*0d60*/  ISETP.GT.U32.AND P5, PT, R23, R14, PT ;  /* 0x0000000e1700720c */ /* 0x000fe20003fa4070 */
[----:B------:R-:W-:Y:S01]  /*0d70*/  IMAD.HI.U32 R12, R8, R18, RZ ;  /* 0x00000012080c7227 */ /* 0x000fe200078e00ff */
[----:B------:R-:W-:-:S03]  /*0d80*/  LOP3.LUT R30, R7, 0x3c, RZ, 0xfc, !PT ;  /* 0x0000003c071e7812 */ /* 0x000fc600078efcff */
[----:B------:R-:W-:Y:S01]  /*0d90*/  @!P0 IMAD.IADD R6, R6, 0x1, -R17 ;  /* 0x0000000106068824 */ /* 0x000fe200078e0a11 */
[----:B------:R-:W-:Y:S01]  /*0da0*/  IABS R28, R30 ;  /* 0x0000001e001c7213 */ /* 0x000fe20000000000 */
[--C-:B------:R-:W-:Y:S01]  /*0db0*/  @!P6 IMAD.IADD R11, R11, 0x1, -R23.reuse ;  /* 0x000000010b0be824 */ /* 0x100fe200078e0a17 */
[----:B------:R-:W-:Y:S01]  /*0dc0*/  ISETP.GT.U32.AND P6, PT, R23, R15, PT ;  /* 0x0000000f1700720c */ /* 0x000fe20003fc4070 */
[----:B------:R-:W-:Y:S01]  /*0dd0*/  IMAD.MOV R12, RZ, RZ, -R12 ;  /* 0x000000ffff0c7224 */ /* 0x000fe200078e0a0c */
[----:B------:R-:W-:Y:S01]  /*0de0*/  ISETP.GT.U32.AND P0, PT, R17, R6, PT ;  /* 0x000000061100720c */ /* 0x000fe20003f04070 */
[--C-:B------:R-:W-:Y:S02]  /*0df0*/  @!P1 IMAD.IADD R9, R9, 0x1, -R23.reuse ;  /* 0x0000000109099824 */ /* 0x100fe400078e0a17 */
[C---:B------:R-:W-:Y:S01]  /*0e00*/  IMAD R12, R23.reuse, R12, R18 ;  /* 0x0000000c170c7224 */ /* 0x040fe200078e0212 */
[----:B------:R-:W-:Y:S01]  /*0e10*/  IABS R18, R25 ;  /* 0x0000001900127213 */ /* 0x000fe20000000000 */
[----:B------:R-:W-:Y:S01]  /*0e20*/  @!P5 IMAD.IADD R14, R14, 0x1, -R23 ;  /* 0x000000010e0ed824 */ /* 0x000fe200078e0a17 */
[----:B------:R-:W-:Y:S01]  /*0e30*/  ISETP.GT.U32.AND P1, PT, R23, R9, PT ;  /* 0x000000091700720c */ /* 0x000fe20003f24070 */
[----:B------:R-:W-:-:S04]  /*0e40*/  IMAD.HI.U32 R16, R8, R21, RZ ;  /* 0x0000001508107227 */ /* 0x000fc800078e00ff */
[----:B------:R-:W-:-:S04]  /*0e50*/  IMAD.HI.U32 R13, R8, R18, RZ ;  /* 0x00000012080d7227 */ /* 0x000fc800078e00ff */
[----:B------:R-:W-:Y:S01]  /*0e60*/  @!P6 IMAD.IADD R15, R15, 0x1, -R23 ;  /* 0x000000010f0fe824 */ /* 0x000fe200078e0a17 */
[C---:B------:R-:W-:Y:S01]  /*0e70*/  ISETP.GT.U32.AND P6, PT, R23.reuse, R14, PT ;  /* 0x0000000e1700720c */ /* 0x040fe20003fc4070 */
[----:B------:R-:W-:Y:S02]  /*0e80*/  IMAD.MOV R13, RZ, RZ, -R13 ;  /* 0x000000ffff0d7224 */ /* 0x000fe400078e0a0d */
[----:B------:R-:W-:Y:S01]  /*0e90*/  @!P0 IMAD.IADD R6, R6, 0x1, -R17 ;  /* 0x0000000106068824 */ /* 0x000fe200078e0a11 */
[----:B------:R-:W-:Y:S01]  /*0ea0*/  ISETP.GT.U32.AND P0, PT, R23, R12, PT ;  /* 0x0000000c1700720c */ /* 0x000fe20003f04070 */
[----:B------:R-:W-:-:S04]  /*0eb0*/  IMAD.HI.U32 R17, R8, R20, RZ ;  /* 0x0000001408117227 */ /* 0x000fc800078e00ff */
[----:B------:R-:W-:Y:S02]  /*0ec0*/  IMAD R13, R23, R13, R18 ;  /* 0x0000000d170d7224 */ /* 0x000fe400078e0212 */
[----:B------:R-:W-:Y:S02]  /*0ed0*/  IMAD.MOV R16, RZ, RZ, -R16 ;  /* 0x000000ffff107224 */ /* 0x000fe400078e0a10 */
[----:B------:R-:W-:Y:S02]  /*0ee0*/  IMAD.MOV R17, RZ, RZ, -R17 ;  /* 0x000000ffff117224 */ /* 0x000fe400078e0a11 */
[----:B------:R-:W-:Y:S01]  /*0ef0*/  @!P1 IMAD.IADD R9, R9, 0x1, -R23 ;  /* 0x0000000109099824 */ /* 0x000fe200078e0a17 */
[C---:B------:R-:W-:Y:S01]  /*0f00*/  ISETP.GT.U32.AND P1, PT, R23.reuse, R13, PT ;  /* 0x0000000d1700720c */ /* 0x040fe20003f24070 */
[C---:B------:R-:W-:Y:S01]  /*0f10*/  IMAD R16, R23.reuse, R16, R21 ;  /* 0x0000001017107224 */ /* 0x040fe200078e0215 */
[----:B------:R-:W-:Y:S01]  /*0f20*/  IABS R21, R33 ;  /* 0x0000002100157213 */ /* 0x000fe20000000000 */
[----:B------:R-:W-:-:S02]  /*0f30*/  IMAD R17, R23, R17, R20 ;  /* 0x0000001117117224 */ /* 0x000fc400078e0214 */
[--C-:B------:R-:W-:Y:S02]  /*0f40*/  @!P6 IMAD.IADD R14, R14, 0x1, -R23.reuse ;  /* 0x000000010e0ee824 */ /* 0x100fe400078e0a17 */
[----:B------:R-:W-:Y:S01]  /*0f50*/  @!P0 IMAD.IADD R12, R12, 0x1, -R23 ;  /* 0x000000010c0c8824 */ /* 0x000fe200078e0a17 */
[C---:B------:R-:W-:Y:S01]  /*0f60*/  ISETP.GT.U32.AND P6, PT, R23.reuse, R17, PT ;  /* 0x000000111700720c */ /* 0x040fe20003fc4070 */
[----:B------:R-:W-:Y:S01]  /*0f70*/  IMAD.HI.U32 R18, R8, R21, RZ ;  /* 0x0000001508127227 */ /* 0x000fe200078e00ff */
[----:B------:R-:W-:-:S03]  /*0f80*/  ISETP.GT.U32.AND P0, PT, R23, R11, PT ;  /* 0x0000000b1700720c */ /* 0x000fc60003f04070 */
[----:B------:R-:W-:Y:S02]  /*0f90*/  IMAD.MOV R18, RZ, RZ, -R18 ;  /* 0x000000ffff127224 */ /* 0x000fe400078e0a12 */
[----:B------:R-:W-:Y:S01]  /*0fa0*/  @!P1 IMAD.IADD R13, R13, 0x1, -R23 ;  /* 0x000000010d0d9824 */ /* 0x000fe200078e0a17 */
[C---:B------:R-:W-:Y:S01]  /*0fb0*/  ISETP.GT.U32.AND P1, PT, R23.reuse, R12, PT ;  /* 0x0000000c1700720c */ /* 0x040fe20003f24070 */
[C---:B------:R-:W-:Y:S02]  /*0fc0*/  IMAD R18, R23.reuse, R18, R21 ;  /* 0x0000001217127224 */ /* 0x040fe400078e0215 */
[----:B------:R-:W-:Y:S01]  /*0fd0*/  @!P2 IMAD.MOV R9, RZ, RZ, -R9 ;  /* 0x000000ffff09a224 */ /* 0x000fe200078e0a09 */
[----:B------:R-:W-:Y:S01]  /*0fe0*/  ISETP.GT.U32.AND P5, PT, R23, R13, PT ;  /* 0x0000000d1700720c */ /* 0x000fe20003fa4070 */
[--C-:B------:R-:W-:Y:S01]  /*0ff0*/  @!P6 IMAD.IADD R17, R17, 0x1, -R23.reuse ;  /* 0x000000011111e824 */ /* 0x100fe200078e0a17 */
[----:B------:R-:W-:Y:S01]  /*1000*/  ISETP.GT.U32.AND P6, PT, R23, R18, PT ;  /* 0x000000121700720c */ /* 0x000fe20003fc4070 */
[----:B------:R-:W-:Y:S01]  /*1010*/  @!P0 IMAD.IADD R11, R11, 0x1, -R23 ;  /* 0x000000010b0b8824 */ /* 0x000fe200078e0a17 */
[C---:B------:R-:W-:Y:S01]  /*1020*/  ISETP.GT.U32.AND P2, PT, R23.reuse, R15, PT ;  /* 0x0000000f1700720c */ /* 0x040fe20003f44070 */
[----:B------:R-:W-:Y:S01]  /*1030*/  IMAD.HI.U32 R19, R8, R22, RZ ;  /* 0x0000001608137227 */ /* 0x000fe200078e00ff */
[----:B------:R-:W-:-:S03]  /*1040*/  ISETP.GT.U32.AND P0, PT, R23, R16, PT ;  /* 0x000000101700720c */ /* 0x000fc60003f04070 */
[----:B------:R-:W-:Y:S02]  /*1050*/  IMAD.MOV R19, RZ, RZ, -R19 ;  /* 0x000000ffff137224 */ /* 0x000fe400078e0a13 */
[--C-:B------:R-:W-:Y:S01]  /*1060*/  @!P1 IMAD.IADD R12, R12, 0x1, -R23.reuse ;  /* 0x000000010c0c9824 */ /* 0x100fe200078e0a17 */
[----:B------:R-:W-:Y:S01]  /*1070*/  ISETP.GE.AND P1, PT, R24, RZ, PT ;  /* 0x000000ff1800720c */ /* 0x000fe20003f26270 */
[----:B------:R-:W-:Y:S01]  /*1080*/  IMAD R19, R23, R19, R22 ;  /* 0x0000001317137224 */ /* 0x000fe200078e0216 */
[----:B------:R-:W-:Y:S01]  /*1090*/  IABS R24, R35 ;  /* 0x0000002300187213 */ /* 0x000fe20000000000 */
[--C-:B------:R-:W-:Y:S01]  /*10a0*/  @!P5 IMAD.IADD R13, R13, 0x1, -R23.reuse ;  /* 0x000000010d0dd824 */ /* 0x100fe200078e0a17 */
[----:B------:R-:W-:Y:S01]  /*10b0*/  ISETP.GE.AND P5, PT, R25, RZ, PT ;  /* 0x000000ff1900720c */ /* 0x000fe20003fa6270 */
[--C-:B------:R-:W-:Y:S01]  /*10c0*/  @!P6 IMAD.IADD R18, R18, 0x1, -R23.reuse ;  /* 0x000000011212e824 */ /* 0x100fe200078e0a17 */
[----:B------:R-:W-:Y:S01]  /*10d0*/  IABS R25, R36 ;  /* 0x0000002400197213 */ /* 0x000fe20000000000 */
[--C-:B------:R-:W-:Y:S01]  /*10e0*/  @!P2 IMAD.IADD R15, R15, 0x1, -R23.reuse ;  /* 0x000000010f0fa824 */ /* 0x100fe200078e0a17 */
[----:B------:R-:W-:Y:S01]  /*10f0*/  ISETP.GT.U32.AND P6, PT, R23, R19, PT ;  /* 0x000000131700720c */ /* 0x000fe20003fc4070 */
[----:B------:R-:W-:Y:S01]  /*1100*/  @!P0 IMAD.IADD R16, R16, 0x1, -R23 ;  /* 0x0000000110108824 */ /* 0x000fe200078e0a17 */
[----:B------:R-:W-:Y:S01]  /*1110*/  ISETP.GE.AND P2, PT, R26, RZ, PT ;  /* 0x000000ff1a00720c */ /* 0x000fe20003f46270 */
[----:B------:R-:W-:Y:S01]  /*1120*/  IMAD.HI.U32 R20, R8, R25, RZ ;  /* 0x0000001908147227 */ /* 0x000fe200078e00ff */
[----:B------:R-:W-:-:S02]  /*1130*/  ISETP.GE.AND P0, PT, R27, RZ, PT ;  /* 0x000000ff1b00720c */ /* 0x000fc40003f06270 */
[----:B------:R-:W-:Y:S01]  /*1140*/  IABS R26, R37 ;  /* 0x00000025001a7213 */ /* 0x000fe20000000000 */
[----:B------:R-:W-:Y:S01]  /*1150*/  IMAD.HI.U32 R7, R8, R24, RZ ;  /* 0x0000001808077227 */ /* 0x000fe200078e00ff */
[----:B------:R-:W-:-:S03]  /*1160*/  IABS R27, R38 ;  /* 0x00000026001b7213 */ /* 0x000fc60000000000 */
[----:B------:R-:W-:-:S04]  /*1170*/  IMAD.HI.U32 R21, R8, R26, RZ ;  /* 0x0000001a08157227 */ /* 0x000fc800078e00ff */
[----:B------:R-:W-:-:S04]  /*1180*/  IMAD.HI.U32 R22, R8, R27, RZ ;  /* 0x0000001b08167227 */ /* 0x000fc800078e00ff */
[----:B------:R-:W-:-:S04]  /*1190*/  IMAD.HI.U32 R8, R8, R28, RZ ;  /* 0x0000001c08087227 */ /* 0x000fc800078e00ff */
[----:B------:R-:W-:Y:S02]  /*11a0*/  IMAD.MOV R20, RZ, RZ, -R20 ;  /* 0x000000ffff147224 */ /* 0x000fe400078e0a14 */
[----:B------:R-:W-:Y:S02]  /*11b0*/  IMAD.MOV R29, RZ, RZ, -R8 ;  /* 0x000000ffff1d7224 */ /* 0x000fe400078e0a08 */
[----:B------:R-:W-:Y:S02]  /*11c0*/  IMAD R8, R23, R20, R25 ;  /* 0x0000001417087224 */ /* 0x000fe400078e0219 */
[----:B------:R-:W-:Y:S01]  /*11d0*/  @!P6 IMAD.IADD R19, R19, 0x1, -R23 ;  /* 0x000000011313e824 */ /* 0x000fe200078e0a17 */
[C---:B------:R-:W-:Y:S01]  /*11e0*/  ISETP.GT.U32.AND P6, PT, R23.reuse, R18, PT ;  /* 0x000000121700720c */ /* 0x040fe20003fc4070 */
[----:B------:R-:W-:Y:S01]  /*11f0*/  @!P4 IMAD.MOV R11, RZ, RZ, -R11 ;  /* 0x000000ffff0bc224 */ /* 0x000fe200078e0a0b */
[----:B------:R-:W-:Y:S01]  /*1200*/  ISETP.GT.U32.AND P4, PT, R23, R17, PT ;  /* 0x000000111700720c */ /* 0x000fe20003f84070 */
[----:B------:R-:W-:-:S02]  /*1210*/  IMAD.MOV R7, RZ, RZ, -R7 ;  /* 0x000000ffff077224 */ /* 0x000fc400078e0a07 */
[----:B------:R-:W-:Y:S01]  /*1220*/  @!P3 IMAD.MOV R10, RZ, RZ, -R10 ;  /* 0x000000ffff0ab224 */ /* 0x000fe200078e0a0a */
[C---:B------:R-:W-:Y:S01]  /*1230*/  ISETP.GT.U32.AND P3, PT, R23.reuse, R16, PT ;  /* 0x000000101700720c */ /* 0x040fe20003f64070 */
[----:B------:R-:W-:Y:S02]  /*1240*/  IMAD.MOV R21, RZ, RZ, -R21 ;  /* 0x000000ffff157224 */ /* 0x000fe400078e0a15 */
[----:B------:R-:W-:Y:S01]  /*1250*/  @!P1 IMAD.MOV R12, RZ, RZ, -R12 ;  /* 0x000000ffff0c9224 */ /* 0x000fe200078e0a0c */
[C---:B------:R-:W-:Y:S01]  /*1260*/  ISETP.GT.U32.AND P1, PT, R23.reuse, R19, PT ;  /* 0x000000131700720c */ /* 0x040fe20003f24070 */
[----:B------:R-:W-:Y:S01]  /*1270*/  @!P2 IMAD.MOV R14, RZ, RZ, -R14 ;  /* 0x000000ffff0ea224 */ /* 0x000fe200078e0a0e */
[C---:B------:R-:W-:Y:S01]  /*1280*/  ISETP.GT.U32.AND P2, PT, R23.reuse, R8, PT ;  /* 0x000000081700720c */ /* 0x040fe20003f44070 */
[----:B------:R-:W-:Y:S02]  /*1290*/  IMAD.MOV R22, RZ, RZ, -R22 ;  /* 0x000000ffff167224 */ /* 0x000fe400078e0a16 */
[----:B------:R-:W-:-:S02]  /*12a0*/  IMAD R7, R23, R7, R24 ;  /* 0x0000000717077224 */ /* 0x000fc400078e0218 */
[C---:B------:R-:W-:Y:S02]  /*12b0*/  IMAD R20, R23.reuse, R21, R26 ;  /* 0x0000001517147224 */ /* 0x040fe400078e021a */
[C---:B------:R-:W-:Y:S02]  /*12c0*/  IMAD R21, R23.reuse, R22, R27 ;  /* 0x0000001617157224 */ /* 0x040fe400078e021b */
[C---:B------:R-:W-:Y:S01]  /*12d0*/  IMAD R22, R23.reuse, R29, R28 ;  /* 0x0000001d17167224 */ /* 0x040fe200078e021c */
[----:B------:R-:W-:Y:S01]  /*12e0*/  LOP3.LUT R28, RZ, R147, RZ, 0x33, !PT ;  /* 0x00000093ff1c7212 */ /* 0x000fe200078e33ff */
[----:B------:R-:W-:Y:S01]  /*12f0*/  @!P5 IMAD.MOV R13, RZ, RZ, -R13 ;  /* 0x000000ffff0dd224 */ /* 0x000fe200078e0a0d */
[----:B------:R-:W-:Y:S01]  /*1300*/  ISETP.GT.U32.AND P5, PT, R23, R7, PT ;  /* 0x000000071700720c */ /* 0x000fe20003fa4070 */
[--C-:B------:R-:W-:Y:S01]  /*1310*/  @!P4 IMAD.IADD R17, R17, 0x1, -R23.reuse ;  /* 0x000000011111c824 */ /* 0x100fe200078e0a17 */
[C---:B------:R-:W-:Y:S01]  /*1320*/  ISETP.GT.U32.AND P4, PT, R23.reuse, R22, PT ;  /* 0x000000161700720c */ /* 0x040fe20003f84070 */
[--C-:B------:R-:W-:Y:S01]  /*1330*/  @!P3 IMAD.IADD R16, R16, 0x1, -R23.reuse ;  /* 0x000000011010b824 */ /* 0x100fe200078e0a17 */
[----:B------:R-:W-:Y:S01]  /*1340*/  ISETP.GT.U32.AND P3, PT, R23, R21, PT ;  /* 0x000000151700720c */ /* 0x000fe20003f64070 */
[--C-:B------:R-:W-:Y:S01]  /*1350*/  @!P1 IMAD.IADD R19, R19, 0x1, -R23.reuse ;  /* 0x0000000113139824 */ /* 0x100fe200078e0a17 */
[----:B------:R-:W-:Y:S01]  /*1360*/  ISETP.GE.AND P1, PT, R32, RZ, PT ;  /* 0x000000ff2000720c */ /* 0x000fe20003f26270 */
[----:B------:R-:W-:Y:S01]  /*1370*/  @!P2 IMAD.IADD R8, R8, 0x1, -R23 ;  /* 0x000000010808a824 */ /* 0x000fe200078e0a17 */
[----:B------:R-:W-:Y:S01]  /*1380*/  ISETP.GE.AND P2, PT, R33, RZ, PT ;  /* 0x000000ff2100720c */ /* 0x000fe20003f46270 */
[----:B------:R-:W-:Y:S01]  /*1390*/  @!P0 IMAD.MOV R15, RZ, RZ, -R15 ;  /* 0x000000ffff0f8224 */ /* 0x000fe200078e0a0f */
[----:B------:R-:W-:Y:S01]  /*13a0*/  ISETP.GT.U32.AND P0, PT, R23, R20, PT ;  /* 0x000000141700720c */ /* 0x000fe20003f04070 */
[--C-:B------:R-:W-:Y:S01]  /*13b0*/  @!P6 IMAD.IADD R18, R18, 0x1, -R23.reuse ;  /* 0x000000011212e824 */ /* 0x100fe200078e0a17 */
[----:B------:R-:W-:Y:S01]  /*13c0*/  ISETP.GE.AND P6, PT, R31, RZ, PT ;  /* 0x000000ff1f00720c */ /* 0x000fe20003fc6270 */
[--C-:B------:R-:W-:Y:S01]  /*13d0*/  @!P5 IMAD.IADD R7, R7, 0x1, -R23.reuse ;  /* 0x000000010707d824 */ /* 0x100fe200078e0a17 */
[----:B------:R-:W-:Y:S01]  /*13e0*/  ISETP.GE.AND P5, PT, R3, RZ, PT ;  /* 0x000000ff0300720c */ /* 0x000fe20003fa6270 */
[----:B------:R-:W-:-:S02]  /*13f0*/  @!P4 IMAD.IADD R22, R22, 0x1, -R23 ;  /* 0x000000011616c824 */ /* 0x000fc400078e0a17 */
[----:B------:R-:W-:Y:S01]  /*1400*/  @!P3 IMAD.IADD R21, R21, 0x1, -R23 ;  /* 0x000000011515b824 */ /* 0x000fe200078e0a17 */
[C---:B------:R-:W-:Y:S01]  /*1410*/  ISETP.GT.U32.AND P4, PT, R23.reuse, R7, PT ;  /* 0x000000071700720c */ /* 0x040fe20003f84070 */
[----:B------:R-:W-:Y:S01]  /*1420*/  @!P1 IMAD.MOV R17, RZ, RZ, -R17 ;  /* 0x000000ffff119224 */ /* 0x000fe200078e0a11 */
[----:B------:R-:W-:Y:S01]  /*1430*/  ISETP.GE.AND P3, PT, R34, RZ, PT ;  /* 0x000000ff2200720c */ /* 0x000fe20003f66270 */
[----:B------:R-:W-:Y:S01]  /*1440*/  @!P2 IMAD.MOV R18, RZ, RZ, -R18 ;  /* 0x000000ffff12a224 */ /* 0x000fe200078e0a12 */
[----:B------:R-:W-:Y:S01]  /*1450*/  ISETP.GT.U32.AND P1, PT, R23, R22, PT ;  /* 0x000000161700720c */ /* 0x000fe20003f24070 */
[--C-:B------:R-:W-:Y:S01]  /*1460*/  @!P0 IMAD.IADD R20, R20, 0x1, -R23.reuse ;  /* 0x0000000114148824 */ /* 0x100fe200078e0a17 */
[----:B------:R-:W-:Y:S01]  /*1470*/  ISETP.GE.AND P2, PT, R35, RZ, PT ;  /* 0x000000ff2300720c */ /* 0x000fe20003f46270 */
[----:B------:R-:W-:Y:S01]  /*1480*/  @!P6 IMAD.MOV R16, RZ, RZ, -R16 ;  /* 0x000000ffff10e224 */ /* 0x000fe200078e0a10 */
[----:B------:R-:W-:Y:S01]  /*1490*/  ISETP.NE.AND P0, PT, R146, RZ, PT ;  /* 0x000000ff9200720c */ /* 0x000fe20003f05270 */
[----:B------:R-:W-:Y:S01]  /*14a0*/  @!P5 IMAD.MOV R6, RZ, RZ, -R6 ;  /* 0x000000ffff06d224 */ /* 0x000fe200078e0a06 */
[C---:B------:R-:W-:Y:S01]  /*14b0*/  ISETP.GT.U32.AND P6, PT, R23.reuse, R20, PT ;  /* 0x000000141700720c */ /* 0x040fe20003fc4070 */
[----:B------:R-:W-:Y:S01]  /*14c0*/  IMAD R25, R148, 0x34, RZ ;  /* 0x0000003494197824 */ /* 0x000fe200078e02ff */
[----:B------:R-:W-:Y:S01]  /*14d0*/  ISETP.GT.U32.AND P5, PT, R23, R8, PT ;  /* 0x000000081700720c */ /* 0x000fe20003fa4070 */
[----:B------:R-:W-:Y:S01]  /*14e0*/  @!P4 IMAD.IADD R7, R7, 0x1, -R23 ;  /* 0x000000010707c824 */ /* 0x000fe200078e0a17 */
[----:B------:R-:W-:Y:S01]  /*14f0*/  ISETP.GE.AND P4, PT, R37, RZ, PT ;  /* 0x000000ff2500720c */ /* 0x000fe20003f86270 */
[----:B------:R-:W-:Y:S01]  /*1500*/  @!P3 IMAD.MOV R19, RZ, RZ, -R19 ;  /* 0x000000ffff13b224 */ /* 0x000fe200078e0a13 */
[----:B------:R-:W-:Y:S01]  /*1510*/  ISETP.GE.AND P3, PT, R36, RZ, PT ;  /* 0x000000ff2400720c */ /* 0x000fe20003f66270 */
[----:B------:R-:W-:Y:S01]  /*1520*/  @!P1 IMAD.IADD R22, R22, 0x1, -R23 ;  /* 0x0000000116169824 */ /* 0x000fe200078e0a17 */
[----:B------:R-:W-:Y:S01]  /*1530*/  ISETP.NE.AND P1, PT, R147, RZ, PT ;  /* 0x000000ff9300720c */ /* 0x000fe20003f25270 */
[----:B------:R-:W-:-:S02]  /*1540*/  @!P2 IMAD.MOV R7, RZ, RZ, -R7 ;  /* 0x000000ffff07a224 */ /* 0x000fc400078e0a07 */
[----:B------:R-:W-:Y:S01]  /*1550*/  @!P0 LOP3.LUT R6, RZ, R146, RZ, 0x33, !PT ;  /* 0x00000092ff068212 */ /* 0x000fe200078e33ff */
[----:B------:R-:W-:Y:S01]  /*1560*/  IMAD R31, R148, 0x38, RZ ;  /* 0x00000038941f7824 */ /* 0x000fe200078e02ff */
[----:B------:R-:W-:Y:S01]  /*1570*/  ISETP.GT.U32.AND P0, PT, R23, R21, PT ;  /* 0x000000151700720c */ /* 0x000fe20003f04070 */
[--C-:B------:R-:W-:Y:S01]  /*1580*/  @!P6 IMAD.IADD R20, R20, 0x1, -R23.reuse ;  /* 0x000000011414e824 */ /* 0x100fe200078e0a17 */
[----:B------:R-:W-:Y:S01]  /*1590*/  SEL R156, R28, R7, !P1 ;  /* 0x000000071c9c7207 */ /* 0x000fe20004800000 */
[----:B------:R-:W-:Y:S01]  /*15a0*/  VIADD R7, R142, 0xffffffff ;  /* 0xffffffff8e077836 */ /* 0x000fe20000000000 */
[----:B------:R-:W-:Y:S01]  /*15b0*/  ISETP.GE.AND P6, PT, R30, RZ, PT ;  /* 0x000000ff1e00720c */ /* 0x000fe20003fc6270 */
[----:B------:R-:W-:Y:S01]  /*15c0*/  IMAD R143, R6, R143, RZ ;  /* 0x0000008f068f7224 */ /* 0x000fe200078e02ff */
[C---:B------:R-:W-:Y:S01]  /*15d0*/  SEL R113, R28.reuse, R9, !P1 ;  /* 0x000000091c717207 */ /* 0x040fe20004800000 */
[----:B------:R-:W-:Y:S01]  /*15e0*/  IMAD.SHL.U32 R6, R105, 0x10, RZ ;  /* 0x0000001069067824 */ /* 0x000fe200078e00ff */
[----:B------:R-:W-:Y:S01]  /*15f0*/  SEL R168, R28, R10, !P1 ;  /* 0x0000000a1ca87207 */ /* 0x000fe20004800000 */
[--C-:B------:R-:W-:Y:S01]  /*1600*/  @!P5 IMAD.IADD R8, R8, 0x1, -R23.reuse ;  /* 0x000000010808d824 */ /* 0x100fe200078e0a17 */
[----:B------:R-:W-:Y:S01]  /*1610*/  ISETP.GE.AND P5, PT, R38, RZ, PT ;  /* 0x000000ff2600720c */ /* 0x000fe20003fa6270 */
[----:B------:R-:W-:Y:S01]  /*1620*/  @!P4 IMAD.MOV R20, RZ, RZ, -R20 ;  /* 0x000000ffff14c224 */ /* 0x000fe200078e0a14 */
[----:B------:R-:W-:Y:S01]  /*1630*/  ISETP.GE.U32.AND P4, PT, R7, 0x7fffffe0, PT ;  /* 0x7fffffe00700780c */ /* 0x000fe20003f86070 */
[----:B------:R-:W-:Y:S01]  /*1640*/  @!P3 IMAD.MOV R8, RZ, RZ, -R8 ;  /* 0x000000ffff08b224 */ /* 0x000fe200078e0a08 */
[----:B------:R-:W-:Y:S01]  /*1650*/  LOP3.LUT R7, R6, 0x70, RZ, 0xc0, !PT ;  /* 0x0000007006077812 */ /* 0x000fe200078ec0ff */
[----:B------:R-:W-:Y:S01]  /*1660*/  IMAD.SHL.U32 R144, R143, 0x4, RZ ;  /* 0x000000048f907824 */ /* 0x000fe200078e00ff */
[C---:B------:R-:W-:Y:S01]  /*1670*/  SEL R167, R28.reuse, R11, !P1 ;  /* 0x0000000b1ca77207 */ /* 0x040fe20004800000 */
[----:B------:R-:W-:Y:S01]  /*1680*/  @!P0 IMAD.IADD R21, R21, 0x1, -R23 ;  /* 0x0000000115158824 */ /* 0x000fe200078e0a17 */
[----:B------:R-:W-:Y:S01]  /*1690*/  SEL R159, R28, R8, !P1 ;  /* 0x000000081c9f7207 */ /* 0x000fe20004800000 */
[----:B------:R-:W-:Y:S01]  /*16a0*/  IMAD R6, R140, 0x80, R7 ;  /* 0x000000808c067824 */ /* 0x000fe200078e0207 */
[----:B------:R-:W-:Y:S01]  /*16b0*/  IADD3 R26, P2, R144, UR4, RZ ;  /* 0x00000004901a7c10 */ /* 0x000fe2000ff5e0ff */
[----:B------:R-:W-:Y:S01]  /*16c0*/  VIADD R7, R142, 0xffffffec ;  /* 0xffffffec8e077836 */ /* 0x000fe20000000000 */
[----:B------:R-:W-:Y:S01]  /*16d0*/  SEL R166, R28, R12, !P1 ;  /* 0x0000000c1ca67207 */ /* 0x000fe20004800000 */
[----:B------:R-:W-:Y:S01]  /*16e0*/  VIADD R8, R142, 0xfffffffe ;  /* 0xfffffffe8e087836 */ /* 0x000fe20000000000 */
[----:B------:R-:W-:Y:S01]  /*16f0*/  LEA.HI.X.SX32 R27, R143, UR5, 0x2, P2 ;  /* 0x000000058f1b7c11 */ /* 0x000fe200090f16ff */
[----:B------:R-:W-:Y:S01]  /*1700*/  IMAD.IADD R181, R6, 0x1, R5 ;  /* 0x0000000106b57824 */ /* 0x000fe200078e0205 */
[----:B------:R-:W-:Y:S01]  /*1710*/  ISETP.GE.U32.AND P2, PT, R7, 0x7fffffcd, PT ;  /* 0x7fffffcd0700780c */ /* 0x000fe20003f46070 */
[----:B------:R-:W-:Y:S01]  /*1720*/  VIADD R7, R142, 0xffffffed ;  /* 0xffffffed8e077836 */ /* 0x000fe20000000000 */
[----:B------:R-:W-:Y:S01]  /*1730*/  ISETP.GE.U32.AND P3, PT, R8, 0x7fffffdf, PT ;  /* 0x7fffffdf0800780c */ /* 0x000fe20003f66070 */
[C---:B------:R-:W-:Y:S01]  /*1740*/  VIADD R8, R142.reuse, 0xfffffffc ;  /* 0xfffffffc8e087836 */ /* 0x040fe20000000000 */
[----:B------:R-:W-:Y:S01]  /*1750*/  @!PT LDS RZ, [RZ] ;  /* 0x00000000fffff984 */ /* 0x000fe20000000800 */
[----:B------:R-:W-:Y:S01]  /*1760*/  @!PT LDS RZ, [RZ] ;  /* 0x00000000fffff984 */ /* 0x000fe20000000800 */
[----:B------:R-:W-:Y:S01]  /*1770*/  @!PT LDS RZ, [RZ] ;  /* 0x00000000fffff984 */ /* 0x000fe20000000800 */
[----:B------:R-:W-:Y:S01]  /*1780*/  LDGSTS.E [R181], desc[UR20][R26.64], !P4 ;  /* 0x000000001ab57fae */ /* 0x000fe2000e121854 */
[----:B------:R-:W-:Y:S01]  /*1790*/  @!P5 IMAD.MOV R21, RZ, RZ, -R21 ;  /* 0x000000ffff15d224 */ /* 0x000fe200078e0a15 */
[----:B------:R-:W-:Y:S01]  /*17a0*/  ISETP.GE.U32.AND P4, PT, R7, 0x7fffffce, PT ;  /* 0x7fffffce0700780c */ /* 0x000fe20003f86070 */
[----:B------:R-:W-:Y:S01]  /*17b0*/  VIADD R7, R142, 0xffffffef ;  /* 0xffffffef8e077836 */ /* 0x000fe20000000000 */
[----:B------:R-:W-:Y:S01]  /*17c0*/  ISETP.GE.U32.AND P5, PT, R8, 0x7fffffdd, PT ;  /* 0x7fffffdd0800780c */ /* 0x000fe20003fa6070 */
[C---:B------:R-:W-:Y:S01]  /*17d0*/  VIADD R8, R142.reuse, 0xffffffee ;  /* 0xffffffee8e087836 */ /* 0x040fe20000000000 */
[----:B------:R-:W-:Y:S01]  /*17e0*/  SEL R58, RZ, 0x1fffe, P4 ;  /* 0x0001fffeff3a7807 */ /* 0x000fe20002000000 */
[----:B------:R-:W-:Y:S01]  /*17f0*/  @!P6 IMAD.MOV R22, RZ, RZ, -R22 ;  /* 0x000000ffff16e224 */ /* 0x000fe200078e0a16 */
[----:B------:R-:W-:Y:S01]  /*1800*/  SEL R43, RZ, 0x1, P2 ;  /* 0x00000001ff2b7807 */ /* 0x000fe20001000000 */
[C---:B------:R-:W-:Y:S01]  /*1810*/  VIADD R9, R142.reuse, 0xfffffffd ;  /* 0xfffffffd8e097836 */ /* 0x040fe20000000000 */
[----:B------:R-:W-:Y:S01]  /*1820*/  ISETP.GE.U32.AND P4, PT, R7, 0x7fffffd0, PT ;  /* 0x7fffffd00700780c */ /* 0x000fe20003f86070 */
[----:B------:R-:W-:Y:S01]  /*1830*/  VIADD R7, R142, 0xffffffe9 ;  /* 0xffffffe98e077836 */ /* 0x000fe20000000000 */
[----:B------:R-:W-:Y:S01]  /*1840*/  ISETP.GE.U32.AND P2, PT, R8, 0x7fffffcf, PT ;  /* 0x7fffffcf0800780c */ /* 0x000fe20003f46070 */
[----:B------:R-:W-:Y:S01]  /*1850*/  VIADD R8, R142, 0xffffffe8 ;  /* 0xffffffe88e087836 */ /* 0x000fe20000000000 */
[----:B------:R-:W-:Y:S01]  /*1860*/  SEL R62, RZ, 0x7fff8, P4 ;  /* 0x0007fff8ff3e7807 */ /* 0x000fe20002000000 */
[C---:B------:R-:W-:Y:S01]  /*1870*/  IMAD R10, R148.reuse, 0xc, RZ ;  /* 0x0000000c940a7824 */ /* 0x040fe200078e02ff */
[----:B------:R-:W-:Y:S01]  /*1880*/  SEL R61, RZ, 0x4, P2 ;  /* 0x00000004ff3d7807 */ /* 0x000fe20001000000 */
[----:B------:R-:W-:Y:S01]  /*1890*/  IMAD R12, R148, 0x14, RZ ;  /* 0x00000014940c7824 */ /* 0x000fe200078e02ff */
[----:B------:R-:W-:Y:S01]  /*18a0*/  ISETP.GE.U32.AND P4, PT, R7, 0x7fffffca, PT ;  /* 0x7fffffca0700780c */ /* 0x000fe20003f86070 */
[----:B------:R-:W-:Y:S01]  /*18b0*/  VIADD R7, R142, 0xffffffeb ;  /* 0xffffffeb8e077836 */ /* 0x000fe20000000000 */
[----:B------:R-:W-:Y:S01]  /*18c0*/  ISETP.GE.U32.AND P2, PT, R8, 0x7fffffc9, PT ;  /* 0x7fffffc90800780c */ /* 0x000fe20003f46070 */
[----:B------:R-:W-:Y:S01]  /*18d0*/  VIADD R8, R142, 0xffffffea ;  /* 0xffffffea8e087836 */ /* 0x000fe20000000000 */
[----:B------:R-:W-:Y:S01]  /*18e0*/  SEL R67, RZ, 0x1fffe, P4 ;  /* 0x0001fffeff437807 */ /* 0x000fe20002000000 */
[----:B------:R-:W-:Y:S01]  /*18f0*/  IMAD R11, R148, 0x5, RZ ;  /* 0x00000005940b7824 */ /* 0x000fe200078e02ff */
[----:B------:R-:W-:Y:S01]  /*1900*/  SEL R66, RZ, 0x1, P2 ;  /* 0x00000001ff427807 */ /* 0x000fe20001000000 */
[C---:B------:R-:W-:Y:S01]  /*1910*/  VIADD R23, R142.reuse, 0xfffffffb ;  /* 0xfffffffb8e177836 */ /* 0x040fe20000000000 */
[----:B------:R-:W-:Y:S01]  /*1920*/  ISETP.GE.U32.AND P4, PT, R7, 0x7fffffcc, PT ;  /* 0x7fffffcc0700780c */ /* 0x000fe20003f86070 */
[----:B------:R-:W-:Y:S01]  /*1930*/  VIADD R7, R142, 0xffffffe5 ;  /* 0xffffffe58e077836 */ /* 0x000fe20000000000 */
[----:B------:R-:W-:Y:S01]  /*1940*/  ISETP.GE.U32.AND P2, PT, R8, 0x7fffffcb, PT ;  /* 0x7fffffcb0800780c */ /* 0x000fe20003f46070 */
[C---:B------:R-:W-:Y:S01]  /*1950*/  VIADD R8, R142.reuse, 0xffffffe4 ;  /* 0xffffffe48e087836 */ /* 0x040fe20000000000 */
[----:B------:R-:W-:Y:S01]  /*1960*/  SEL R65, RZ, 0x7fff8, P4 ;  /* 0x0007fff8ff417807 */ /* 0x000fe20002000000 */
[C---:B------:R-:W-:Y:S01]  /*1970*/  VIADD R29, R142.reuse, 0xfffffffa ;  /* 0xfffffffa8e1d7836 */ /* 0x040fe20000000000 */
[----:B------:R-:W-:Y:S01]  /*1980*/  SEL R64, RZ, 0x4, P2 ;  /* 0x00000004ff407807 */ /* 0x000fe20001000000 */
[C---:B------:R-:W-:Y:S01]  /*1990*/  VIADD R36, R142.reuse, 0xffffffcb ;  /* 0xffffffcb8e247836 */ /* 0x040fe20000000000 */
[----:B------:R-:W-:Y:S01]  /*19a0*/  ISETP.GE.U32.AND P4, PT, R7, 0x7fffffc6, PT ;  /* 0x7fffffc60700780c */ /* 0x000fe20003f86070 */
[----:B------:R-:W-:Y:S01]  /*19b0*/  VIADD R7, R142, 0xffffffe1 ;  /* 0xffffffe18e077836 */ /* 0x000fe20000000000 */
[----:B------:R-:W-:Y:S01]  /*19c0*/  ISETP.GE.U32.AND P2, PT, R8, 0x7fffffc5, PT ;  /* 0x7fffffc50800780c */ /* 0x000fe20003f46070 */
[----:B------:R-:W-:Y:S01]  /*19d0*/  VIADD R8, R142, 0xffffffe7 ;  /* 0xffffffe78e087836 */ /* 0x000fe20000000000 */
[----:B------:R-:W-:Y:S01]  /*19e0*/  SEL R165, R28, R13, !P1 ;  /* 0x0000000d1ca57207 */ /* 0x000fe20004800000 */
[----:B------:R-:W-:Y:S01]  /*19f0*/  IMAD R13, R148, 0x6, RZ ;  /* 0x00000006940d7824 */ /* 0x000fe200078e02ff */
[----:B------:R-:W-:Y:S01]  /*1a00*/  SEL R164, R28, R14, !P1 ;  /* 0x0000000e1ca47207 */ /* 0x000fe20004800000 */
[----:B------:R-:W-:Y:S01]  /*1a10*/  IMAD R14, R148, 0x18, RZ ;  /* 0x00000018940e7824 */ /* 0x000fe200078e02ff */
[----:B------:R-:W-:Y:S01]  /*1a20*/  SEL R163, R28, R15, !P1 ;  /* 0x0000000f1ca37207 */ /* 0x000fe20004800000 */
[----:B------:R-:W-:Y:S01]  /*1a30*/  IMAD.SHL.U32 R15, R148, 0x8, RZ ;  /* 0x00000008940f7824 */ /* 0x000fe200078e00ff */
[----:B------:R-:W-:Y:S01]  /*1a40*/  SEL R162, R28, R16, !P1 ;  /* 0x000000101ca27207 */ /* 0x000fe20004800000 */
[----:B------:R-:W-:Y:S01]  /*1a50*/  IMAD R16, R148, 0x9, RZ ;  /* 0x0000000994107824 */ /* 0x000fe200078e02ff */
        /* <DEDUP_REMOVED lines=12> */
[----:B------:R-:W-:Y:S01]  /*1b20*/  ISETP.GE.U32.AND P1, PT, R9, 0x7fffffde, PT ;  /* 0x7fffffde0900780c */ /* 0x000fe20003f26070 */
[C---:B------:R-:W-:Y:S01]  /*1b30*/  VIADD R9, R142.reuse, 0xffffffe6 ;  /* 0xffffffe68e097836 */ /* 0x040fe20000000000 */
[----:B------:R-:W-:Y:S01]  /*1b40*/  SEL R71, RZ, 0x1fffe, P4 ;  /* 0x0001fffeff477807 */ /* 0x000fe20002000000 */
[C---:B------:R-:W-:Y:S01]  /*1b50*/  VIADD R37, R142.reuse, 0xffffffc6 ;  /* 0xffffffc68e257836 */ /* 0x040fe20000000000 */
[----:B------:R-:W-:Y:S01]  /*1b60*/  ISETP.GE.U32.AND P6, PT, R7, 0x7fffffc2, PT ;  /* 0x7fffffc20700780c */ /* 0x000fe20003fc6070 */
[----:B------:R-:W-:Y:S01]  /*1b70*/  VIADD R7, R142, 0xffffffe3 ;  /* 0xffffffe38e077836 */ /* 0x000fe20000000000 */
[----:B------:R-:W-:Y:S01]  /*1b80*/  ISETP.GE.U32.AND P4, PT, R8, 0x7fffffc8, PT ;  /* 0x7fffffc80800780c */ /* 0x000fe20003f86070 */
[----:B------:R-:W-:Y:S01]  /*1b90*/  VIADD R8, R142, 0xffffffe2 ;  /* 0xffffffe28e087836 */ /* 0x000fe20000000000 */
[----:B------:R-:W-:Y:S01]  /*1ba0*/  SEL R70, RZ, 0x1, P2 ;  /* 0x00000001ff467807 */ /* 0x000fe20001000000 */
[----:B------:R-:W-:Y:S01]  /*1bb0*/  IMAD.IADD R66, R66, 0x1, R67 ;  /* 0x0000000142427824 */ /* 0x000fe200078e0243 */
[----:B------:R-:W-:Y:S01]  /*1bc0*/  ISETP.GE.U32.AND P2, PT, R9, 0x7fffffc7, PT ;  /* 0x7fffffc70900780c */ /* 0x000fe20003f46070 */
[----:B------:R-:W-:Y:S01]  /*1bd0*/  IMAD R9, R148, 0x3, RZ ;  /* 0x0000000394097824 */ /* 0x000fe200078e02ff */
[----:B------:R-:W-:Y:S01]  /*1be0*/  SEL R69, RZ, 0x7fff8, P4 ;  /* 0x0007fff8ff457807 */ /* 0x000fe20002000000 */
[----:B------:R-:W-:Y:S01]  /*1bf0*/  IMAD.IADD R70, R70, 0x1, R71 ;  /* 0x0000000146467824 */ /* 0x000fe200078e0247 */
[----:B------:R-:W-:Y:S01]  /*1c00*/  ISETP.GE.U32.AND P4, PT, R7, 0x7fffffc4, PT ;  /* 0x7fffffc40700780c */ /* 0x000fe20003f86070 */
[C---:B------:R-:W-:Y:S01]  /*1c10*/  IMAD.SHL.U32 R7, R148.reuse, 0x4, RZ ;  /* 0x0000000494077824 */ /* 0x040fe200078e00ff */
[----:B------:R-:W-:Y:S01]  /*1c20*/  SEL R68, RZ, 0x4, P2 ;  /* 0x00000004ff447807 */ /* 0x000fe20001000000 */
[----:B------:R-:W-:Y:S01]  /*1c30*/  IMAD R71, R148, 0x60, RZ ;  /* 0x0000006094477824 */ /* 0x000fe200078e02ff */
[----:B------:R-:W-:Y:S01]  /*1c40*/  ISETP.GE.U32.AND P2, PT, R8, 0x7fffffc3, PT ;  /* 0x7fffffc30800780c */ /* 0x000fe20003f46070 */
[C---:B------:R-:W-:Y:S01]  /*1c50*/  IMAD.SHL.U32 R8, R148.reuse, 0x2, RZ ;  /* 0x0000000294087824 */ /* 0x040fe200078e00ff */
[----:B------:R-:W-:Y:S01]  /*1c60*/  SEL R73, RZ, 0x7fff8, P4 ;  /* 0x0007fff8ff497807 */ /* 0x000fe20002000000 */
[C---:B------:R-:W-:Y:S01]  /*1c70*/  IMAD R67, R148.reuse, 0x64, RZ ;  /* 0x0000006494437824 */ /* 0x040fe200078e02ff */
[-C--:B------:R-:W-:Y:S01]  /*1c80*/  LEA R150, P4, R148, R26.reuse, 0x3 ;  /* 0x0000001a94967211 */ /* 0x080fe200078818ff */
[----:B------:R-:W-:Y:S01]  /*1c90*/  IMAD R113, R113, UR8, RZ ;  /* 0x0000000871717c24 */ /* 0x000fe2000f8e02ff */
[----:B------:R-:W-:Y:S01]  /*1ca0*/  SEL R72, RZ, 0x4, P2 ;  /* 0x00000004ff487807 */ /* 0x000fe20001000000 */
[----:B------:R-:W-:Y:S01]  /*1cb0*/  IMAD R167, R167, UR8, RZ ;  /* 0x00000008a7a77c24 */ /* 0x000fe2000f8e02ff */
[-C--:B------:R-:W-:Y:S01]  /*1cc0*/  LEA.HI.X.SX32 R151, R8, R27.reuse, 0x2, P4 ;  /* 0x0000001b08977211 */ /* 0x080fe200020f16ff */
[----:B------:R-:W-:Y:S01]  /*1cd0*/  IMAD R165, R165, UR8, RZ ;  /* 0x00000008a5a57c24 */ /* 0x000fe2000f8e02ff */
[-C--:B------:R-:W-:Y:S01]  /*1ce0*/  LEA R136, P4, R148, R26.reuse, 0x4 ;  /* 0x0000001a94887211 */ /* 0x080fe200078820ff */
[----:B------:R-:W-:Y:S01]  /*1cf0*/  IMAD R163, R163, UR8, RZ ;  /* 0x00000008a3a37c24 */ /* 0x000fe2000f8e02ff */
[-C--:B------:R-:W-:Y:S01]  /*1d00*/  IADD3 R152, P2, R7, R26.reuse, RZ ;  /* 0x0000001a07987210 */ /* 0x080fe20007f5e0ff */
[----:B------:R-:W-:Y:S01]  /*1d10*/  IMAD R161, R161, UR8, RZ ;  /* 0x00000008a1a17c24 */ /* 0x000fe2000f8e02ff */
[-C--:B------:R-:W-:Y:S01]  /*1d20*/  LEA.HI.X.SX32 R137, R7, R27.reuse, 0x2, P4 ;  /* 0x0000001b07897211 */ /* 0x080fe200020f16ff */
[----:B------:R-:W-:Y:S01]  /*1d30*/  IMAD R160, R160, UR8, RZ ;  /* 0x00000008a0a07c24 */ /* 0x000fe2000f8e02ff */
[-C--:B------:R-:W-:Y:S01]  /*1d40*/  IADD3 R132, P4, R14, R26.reuse, RZ ;  /* 0x0000001a0e847210 */ /* 0x080fe20007f9e0ff */
[----:B------:R-:W-:Y:S01]  /*1d50*/  IMAD R159, R159, UR8, RZ ;  /* 0x000000089f9f7c24 */ /* 0x000fe2000f8e02ff */
[-C--:B------:R-:W-:Y:S01]  /*1d60*/  LEA.HI.X.SX32 R153, R148, R27.reuse, 0x2, P2 ;  /* 0x0000001b94997211 */ /* 0x080fe200010f16ff */
[----:B------:R-:W-:Y:S01]  /*1d70*/  IMAD R158, R158, UR8, RZ ;  /* 0x000000089e9e7c24 */ /* 0x000fe2000f8e02ff */
[-C--:B------:R-:W-:Y:S01]  /*1d80*/  LEA.HI.X.SX32 R133, R13, R27.reuse, 0x2, P4 ;  /* 0x0000001b0d857211 */ /* 0x080fe200020f16ff */
[----:B------:R-:W-:Y:S01]  /*1d90*/  IMAD R168, R168, UR8, RZ ;  /* 0x00000008a8a87c24 */ /* 0x000fe2000f8e02ff */
[-C--:B------:R-:W-:Y:S01]  /*1da0*/  IADD3 R138, P2, R10, R26.reuse, RZ ;  /* 0x0000001a0a8a7210 */ /* 0x080fe20007f5e0ff */
[----:B------:R-:W-:Y:S01]  /*1db0*/  LDGSTS.E [R181+0x4], desc[UR20][R152.64], !P3 ;  /* 0x0000400098b57fae */ /* 0x000fe2000d921854 */
[-C--:B------:R-:W-:Y:S01]  /*1dc0*/  IADD3 R126, P4, R127, R26.reuse, RZ ;  /* 0x0000001a7f7e7210 */ /* 0x080fe20007f9e0ff */
[----:B------:R-:W-:Y:S01]  /*1dd0*/  IMAD R166, R166, UR8, RZ ;  /* 0x00000008a6a67c24 */ /* 0x000fe2000f8e02ff */
[-C--:B------:R-:W-:Y:S01]  /*1de0*/  LEA.HI.X.SX32 R139, R9, R27.reuse, 0x2, P2 ;  /* 0x0000001b098b7211 */ /* 0x080fe200010f16ff */
[----:B------:R-:W-:Y:S01]  /*1df0*/  LDGSTS.E [R181+0x8], desc[UR20][R150.64], !P1 ;  /* 0x0000800096b57fae */ /* 0x000fe2000c921854 */
[-C--:B------:R-:W-:Y:S01]  /*1e00*/  LEA.HI.X.SX32 R127, R16, R27.reuse, 0x2, P4 ;  /* 0x0000001b107f7211 */ /* 0x080fe200020f16ff */
[----:B------:R-:W-:Y:S01]  /*1e10*/  IMAD R164, R164, UR8, RZ ;  /* 0x00000008a4a47c24 */ /* 0x000fe2000f8e02ff */
[----:B------:R-:W-:Y:S01]  /*1e20*/  SEL R74, RZ, 0x1fffe, P6 ;  /* 0x0001fffeff4a7807 */ /* 0x000fe20003000000 */
[----:B------:R-:W-:Y:S01]  /*1e30*/  LDGSTS.E [R181+0xc], desc[UR20][R138.64], !P5 ;  /* 0x0000c0008ab57fae */ /* 0x000fe2000e921854 */
[-C--:B------:R-:W-:Y:S01]  /*1e40*/  IADD3 R134, P2, R12, R26.reuse, RZ ;  /* 0x0000001a0c867210 */ /* 0x080fe20007f5e0ff */
[----:B------:R-:W-:Y:S01]  /*1e50*/  IMAD R162, R162, UR8, RZ ;  /* 0x00000008a2a27c24 */ /* 0x000fe2000f8e02ff */
[----:B------:R-:W-:Y:S01]  /*1e60*/  IADD3 R124, P4, R125, R26, RZ ;  /* 0x0000001a7d7c7210 */ /* 0x000fe20007f9e0ff */
[----:B------:R-:W-:Y:S01]  /*1e70*/  IMAD R157, R157, UR8, RZ ;  /* 0x000000089d9d7c24 */ /* 0x000fe2000f8e02ff */
[----:B------:R-:W-:Y:S01]  /*1e80*/  IADD3 R154, P6, R144, UR4, RZ ;  /* 0x00000004909a7c10 */ /* 0x000fe2000ffde0ff */
[----:B------:R-:W-:Y:S01]  /*1e90*/  IMAD R156, R156, UR8, RZ ;  /* 0x000000089c9c7c24 */ /* 0x000fe2000f8e02ff */
[-C--:B------:R-:W-:Y:S01]  /*1ea0*/  LEA.HI.X.SX32 R135, R11, R27.reuse, 0x2, P2 ;  /* 0x0000001b0b877211 */ /* 0x080fe200010f16ff */
[----:B------:R-:W-:Y:S01]  /*1eb0*/  IMAD R145, R145, UR8, RZ ;  /* 0x0000000891917c24 */ /* 0x000fe2000f8e02ff */
[----:B------:R-:W-:-:S02]  /*1ec0*/  LEA.HI.X.SX32 R125, R18, R27, 0x2, P4 ;  /* 0x0000001b127d7211 */ /* 0x000fc400020f16ff */
[----:B------:R-:W-:Y:S02]  /*1ed0*/  LEA.HI.X.SX32 R155, R143, UR5, 0x2, P6 ;  /* 0x000000058f9b7c11 */ /* 0x000fe4000b0f16ff */
[----:B------:R-:W-:Y:S02]  /*1ee0*/  LEA R130, P2, R148, R26, 0x5 ;  /* 0x0000001a94827211 */ /* 0x000fe400078428ff */
[----:B------:R-:W-:Y:S02]  /*1ef0*/  IADD3 R24, P4, R25, R154, RZ ;  /* 0x0000009a19187210 */ /* 0x000fe40007f9e0ff */
[----:B------:R-:W-:Y:S02]  /*1f00*/  LEA.HI.X.SX32 R131, R15, R27, 0x2, P2 ;  /* 0x0000001b0f837211 */ /* 0x000fe400010f16ff */
[----:B------:R-:W-:Y:S02]  /*1f10*/  LEA.HI.X.SX32 R25, R19, R155, 0x2, P4 ;  /* 0x0000009b13197211 */ /* 0x000fe400020f16ff */
[----:B------:R-:W-:-:S02]  /*1f20*/  IADD3 R122, P2, R123, R26, RZ ;  /* 0x0000001a7b7a7210 */ /* 0x000fc40007f5e0ff */
[----:B------:R-:W-:Y:S01]  /*1f30*/  ISETP.GE.U32.AND P4, PT, R23, 0x7fffffdc, PT ;  /* 0x7fffffdc1700780c */ /* 0x000fe20003f86070 */
[----:B------:R-:W-:Y:S01]  /*1f40*/  VIADD R23, R142, 0xfffffff9 ;  /* 0xfffffff98e177836 */ /* 0x000fe20000000000 */
[-C--:B------:R-:W-:Y:S02]  /*1f50*/  LEA.HI.X.SX32 R123, R17, R27.reuse, 0x2, P2 ;  /* 0x0000001b117b7211 */ /* 0x080fe400010f16ff */
[----:B------:R-:W-:Y:S02]  /*1f60*/  IADD3 R128, P2, R20, R26, RZ ;  /* 0x0000001a14807210 */ /* 0x000fe40007f5e0ff */
[----:B------:R-:W-:Y:S01]  /*1f70*/  ISETP.GE.U32.AND P3, PT, R23, 0x7fffffda, PT ;  /* 0x7fffffda1700780c */ /* 0x000fe20003f66070 */
[----:B------:R-:W-:Y:S01]  /*1f80*/  VIADD R23, R142, 0xfffffff8 ;  /* 0xfffffff88e177836 */ /* 0x000fe20000000000 */
[----:B------:R-:W-:Y:S02]  /*1f90*/  LEA.HI.X.SX32 R129, R21, R27, 0x2, P2 ;  /* 0x0000001b15817211 */ /* 0x000fe400010f16ff */
[----:B------:R-:W-:-:S02]  /*1fa0*/  IADD3 R30, P2, R31, R154, RZ ;  /* 0x0000009a1f1e7210 */ /* 0x000fc40007f5e0ff */
[----:B------:R-:W-:Y:S01]  /*1fb0*/  ISETP.GE.U32.AND P1, PT, R23, 0x7fffffd9, PT ;  /* 0x7fffffd91700780c */ /* 0x000fe20003f26070 */
[----:B------:R-:W-:Y:S01]  /*1fc0*/  VIADD R23, R142, 0xfffffff7 ;  /* 0xfffffff78e177836 */ /* 0x000fe20000000000 */
[----:B------:R-:W-:Y:S02]  /*1fd0*/  LOP3.LUT R88, R6, 0x10, RZ, 0x3c, !PT ;  /* 0x0000001006587812 */ /* 0x000fe400078e3cff */
[----:B------:R-:W-:Y:S02]  /*1fe0*/  LEA.HI.X.SX32 R31, R22, R155, 0x2, P2 ;  /* 0x0000009b161f7211 */ /* 0x000fe400010f16ff */
[----:B------:R-:W-:Y:S01]  /*1ff0*/  ISETP.GE.U32.AND P2, PT, R29, 0x7fffffdb, PT ;  /* 0x7fffffdb1d00780c */ /* 0x000fe20003f46070 */
[----:B------:R-:W-:Y:S01]  /*2000*/  IMAD.IADD R179, R5, 0x1, R88 ;  /* 0x0000000105b37824 */ /* 0x000fe200078e0258 */
[----:B------:R-:W-:Y:S01]  /*2010*/  ISETP.GE.U32.AND P5, PT, R23, 0x7fffffd8, PT ;  /* 0x7fffffd81700780c */ /* 0x000fe20003fa6070 */
[----:B------:R-:W-:Y:S01]  /*2020*/  VIADD R23, R142, 0xfffffff6 ;  /* 0xfffffff68e177836 */ /* 0x000fe20000000000 */
[----:B------:R-:W-:Y:S01]  /*2030*/  LOP3.LUT R90, R6, 0x20, RZ, 0x3c, !PT ;  /* 0x00000020065a7812 */ /* 0x000fe200078e3cff */
[----:B------:R-:W-:Y:S01]  /*2040*/  VIADD R29, R142, 0xfffffff5 ;  /* 0xfffffff58e1d7836 */ /* 0x000fe20000000000 */
[----:B------:R-:W-:Y:S01]  /*2050*/  LDGSTS.E [R179], desc[UR20][R136.64], !P4 ;  /* 0x0000000088b37fae */ /* 0x000fe2000e121854 */
[----:B------:R-:W-:-:S02]  /*2060*/  IADD3 R120, P6, R121, R26, RZ ;  /* 0x0000001a79787210 */ /* 0x000fc40007fde0ff */
[----:B------:R-:W-:Y:S01]  /*2070*/  ISETP.GE.U32.AND P4, PT, R23, 0x7fffffd7, PT ;  /* 0x7fffffd71700780c */ /* 0x000fe20003f86070 */
[----:B------:R-:W-:Y:S01]  /*2080*/  VIADD R23, R142, 0xfffffff4 ;  /* 0xfffffff48e177836 */ /* 0x000fe20000000000 */
[----:B------:R-:W-:Y:S01]  /*2090*/  LEA.HI.X.SX32 R121, R10, R27, 0x2, P6 ;  /* 0x0000001b0a797211 */ /* 0x000fe200030f16ff */
[----:B------:R-:W-:Y:S01]  /*20a0*/  IMAD.IADD R177, R5, 0x1, R90 ;  /* 0x0000000105b17824 */ /* 0x000fe200078e025a */
[----:B------:R-:W-:Y:S01]  /*20b0*/  LDGSTS.E [R179+0x4], desc[UR20][R134.64], !P2 ;  /* 0x0000400086b37fae */ /* 0x000fe2000d121854 */
[----:B------:R-:W-:Y:S01]  /*20c0*/  ISETP.GE.U32.AND P2, PT, R29, 0x7fffffd6, PT ;  /* 0x7fffffd61d00780c */ /* 0x000fe20003f46070 */
[----:B------:R-:W-:Y:S01]  /*20d0*/  VIADD R29, R142, 0xfffffff1 ;  /* 0xfffffff18e1d7836 */ /* 0x000fe20000000000 */
[----:B------:R-:W-:Y:S01]  /*20e0*/  LOP3.LUT R92, R6, 0x30, RZ, 0x3c, !PT ;  /* 0x00000030065c7812 */ /* 0x000fe200078e3cff */
[----:B------:R-:W-:Y:S01]  /*20f0*/  LDGSTS.E [R179+0x8], desc[UR20][R132.64], !P3 ;  /* 0x0000800084b37fae */ /* 0x000fe2000d921854 */
[----:B------:R-:W-:Y:S01]  /*2100*/  ISETP.GE.U32.AND P3, PT, R23, 0x7fffffd5, PT ;  /* 0x7fffffd51700780c */ /* 0x000fe20003f66070 */
[----:B------:R-:W-:Y:S01]  /*2110*/  VIADD R23, R142, 0xfffffff3 ;  /* 0xfffffff38e177836 */ /* 0x000fe20000000000 */
[----:B------:R-:W-:Y:S01]  /*2120*/  LOP3.LUT R70, R70, 0x3, RZ, 0xc0, !PT ;  /* 0x0000000346467812 */ /* 0x000fe200078ec0ff */
[----:B------:R-:W-:Y:S01]  /*2130*/  LDGSTS.E [R179+0xc], desc[UR20][R128.64], !P1 ;  /* 0x0000c00080b37fae */ /* 0x000fe2000c921854 */
[----:B------:R-:W-:Y:S01]  /*2140*/  IMAD.IADD R175, R5, 0x1, R92 ;  /* 0x0000000105af7824 */ /* 0x000fe200078e025c */
[----:B------:R-:W-:-:S02]  /*2150*/  LOP3.LUT R66, R66, 0x3, RZ, 0xc0, !PT ;  /* 0x0000000342427812 */ /* 0x000fc400078ec0ff */
[----:B------:R-:W-:Y:S01]  /*2160*/  ISETP.GE.U32.AND P1, PT, R23, 0x7fffffd4, PT ;  /* 0x7fffffd41700780c */ /* 0x000fe20003f26070 */
[----:B------:R-:W-:Y:S01]  /*2170*/  VIADD R23, R142, 0xfffffff2 ;  /* 0xfffffff28e177836 */ /* 0x000fe20000000000 */
[----:B------:R-:W-:Y:S01]  /*2180*/  LDGSTS.E [R177], desc[UR20][R130.64], !P5 ;  /* 0x0000000082b17fae */ /* 0x000fe2000e921854 */
[----:B------:R-:W-:Y:S01]  /*2190*/  IADD3 R68, R70, R69, R68 ;  /* 0x0000004546447210 */ /* 0x000fe20007ffe044 */
[----:B------:R-:W-:Y:S01]  /*21a0*/  IMAD R69, R148, 0x68, RZ ;  /* 0x0000006894457824 */ /* 0x000fe200078e02ff */
[----:B------:R-:W-:Y:S01]  /*21b0*/  IADD3 R64, R66, R65, R64 ;  /* 0x0000004142407210 */ /* 0x000fe20007ffe040 */
[----:B------:R-:W-:Y:S01]  /*21c0*/  LDGSTS.E [R177+0x4], desc[UR20][R126.64], !P4 ;  /* 0x000040007eb17fae */ /* 0x000fe2000e121854 */
[----:B------:R-:W-:Y:S01]  /*21d0*/  ISETP.GE.U32.AND P6, PT, R23, 0x7fffffd3, PT ;  /* 0x7fffffd31700780c */ /* 0x000fe20003fc6070 */
[C---:B------:R-:W-:Y:S01]  /*21e0*/  VIADD R23, R142.reuse, 0xfffffff0 ;  /* 0xfffffff08e177836 */ /* 0x040fe20000000000 */
[----:B------:R-:W-:Y:S01]  /*21f0*/  ISETP.GE.U32.AND P4, PT, R29, 0x7fffffd2, PT ;  /* 0x7fffffd21d00780c */ /* 0x000fe20003f86070 */
[----:B------:R-:W-:Y:S01]  /*2200*/  LDGSTS.E [R177+0x8], desc[UR20][R122.64], !P2 ;  /* 0x000080007ab17fae */ /* 0x000fe2000d121854 */
[----:B------:R-:W-:Y:S01]  /*2210*/  VIADD R29, R142, 0xffffffce ;  /* 0xffffffce8e1d7836 */ /* 0x000fe20000000000 */
[----:B------:R-:W-:Y:S01]  /*2220*/  LOP3.LUT R104, R6, 0x40, RZ, 0x3c, !PT ;  /* 0x0000004006687812 */ /* 0x000fe200078e3cff */
[----:B------:R-:W-:Y:S01]  /*2230*/  IMAD R65, R148, 0x74, RZ ;  /* 0x0000007494417824 */ /* 0x000fe200078e02ff */
[----:B------:R-:W-:Y:S01]  /*2240*/  ISETP.GE.U32.AND P2, PT, R23, 0x7fffffd1, PT ;  /* 0x7fffffd11700780c */ /* 0x000fe20003f46070 */
[----:B------:R-:W-:Y:S01]  /*2250*/  VIADD R23, R142, 0xffffffcc ;  /* 0xffffffcc8e177836 */ /* 0x000fe20000000000 */
[----:B------:R-:W-:Y:S01]  /*2260*/  LDGSTS.E [R177+0xc], desc[UR20][R124.64], !P3 ;  /* 0x0000c0007cb17fae */ /* 0x000fe2000d921854 */
[----:B------:R-:W-:Y:S01]  /*2270*/  IMAD.IADD R185, R5, 0x1, R104 ;  /* 0x0000000105b97824 */ /* 0x000fe200078e0268 */
[----:B------:R-:W-:-:S02]  /*2280*/  LOP3.LUT R106, R6, 0x50, RZ, 0x3c, !PT ;  /* 0x00000050066a7812 */ /* 0x000fc400078e3cff */
[----:B------:R-:W-:Y:S01]  /*2290*/  ISETP.GE.U32.AND P5, PT, R23, 0x7fffffad, PT ;  /* 0x7fffffad1700780c */ /* 0x000fe20003fa6070 */
[C---:B------:R-:W-:Y:S01]  /*22a0*/  VIADD R23, R142.reuse, 0xffffffcd ;  /* 0xffffffcd8e177836 */ /* 0x040fe20000000000 */
[----:B------:R-:W-:Y:S01]  /*22b0*/  LDGSTS.E [R175], desc[UR20][R120.64], !P1 ;  /* 0x0000000078af7fae */ /* 0x000fe2000c921854 */
[----:B------:R-:W-:Y:S01]  /*22c0*/  ISETP.GE.U32.AND P1, PT, R29, 0x7fffffaf, PT ;  /* 0x7fffffaf1d00780c */ /* 0x000fe20003f26070 */
[C---:B------:R-:W-:Y:S01]  /*22d0*/  VIADD R29, R142.reuse, 0xffffffc8 ;  /* 0xffffffc88e1d7836 */ /* 0x040fe20000000000 */
[----:B------:R-:W-:Y:S01]  /*22e0*/  SEL R33, RZ, 0x1, P5 ;  /* 0x00000001ff217807 */ /* 0x000fe20002800000 */
[----:B------:R1:W-:Y:S01]  /*22f0*/  LDGSTS.E [R175+0x4], desc[UR20][R24.64], !P6 ;  /* 0x0000400018af7fae */ /* 0x0003e2000f121854 */
[----:B------:R-:W-:Y:S01]  /*2300*/  ISETP.GE.U32.AND P3, PT, R23, 0x7fffffae, PT ;  /* 0x7fffffae1700780c */ /* 0x000fe20003f66070 */
[C---:B------:R-:W-:Y:S01]  /*2310*/  VIADD R23, R142.reuse, 0xffffffcf ;  /* 0xffffffcf8e177836 */ /* 0x040fe20000000000 */
[----:B------:R-:W-:Y:S01]  /*2320*/  SEL R32, RZ, 0x4, P1 ;  /* 0x00000004ff207807 */ /* 0x000fe20000800000 */
[----:B------:R2:W-:Y:S01]  /*2330*/  LDGSTS.E [R175+0x8], desc[UR20][R30.64], !P4 ;  /* 0x000080001eaf7fae */ /* 0x0005e2000e121854 */
[----:B------:R-:W-:Y:S01]  /*2340*/  SEL R34, RZ, 0x1fffe, P3 ;  /* 0x0001fffeff227807 */ /* 0x000fe20001800000 */
[----:B------:R-:W-:Y:S01]  /*2350*/  IMAD.IADD R183, R5, 0x1, R106 ;  /* 0x0000000105b77824 */ /* 0x000fe200078e026a */
[----:B------:R-:W-:Y:S01]  /*2360*/  ISETP.GE.U32.AND P5, PT, R23, 0x7fffffb0, PT ;  /* 0x7fffffb01700780c */ /* 0x000fe20003fa6070 */
[C---:B------:R-:W-:Y:S01]  /*2370*/  VIADD R23, R142.reuse, 0xffffffc9 ;  /* 0xffffffc98e177836 */ /* 0x040fe20000000000 */
[----:B------:R-:W-:Y:S01]  /*2380*/  ISETP.GE.U32.AND P3, PT, R29, 0x7fffffa9, PT ;  /* 0x7fffffa91d00780c */ /* 0x000fe20003f66070 */
[----:B------:R-:W-:Y:S01]  /*2390*/  VIADD R29, R142, 0xffffffca ;  /* 0xffffffca8e1d7836 */ /* 0x000fe20000000000 */
[----:B------:R-:W-:Y:S01]  /*23a0*/  IADD3 R116, P4, R117, R26, RZ ;  /* 0x0000001a75747210 */ /* 0x000fe20007f9e0ff */
[----:B------:R-:W-:Y:S01]  /*23b0*/  IMAD.IADD R33, R33, 0x1, R34 ;  /* 0x0000000121217824 */ /* 0x000fe200078e0222 */
[----:B------:R-:W-:Y:S01]  /*23c0*/  ISETP.GE.U32.AND P1, PT, R23, 0x7fffffaa, PT ;  /* 0x7fffffaa1700780c */ /* 0x000fe20003f26070 */
[----:B------:R-:W-:Y:S01]  /*23d0*/  IMAD.SHL.U32 R34, R64, 0x100, RZ ;  /* 0x0000010040227824 */ /* 0x000fe200078e00ff */
[----:B------:R-:W-:Y:S01]  /*23e0*/  SEL R23, RZ, 0x7fff8, P5 ;  /* 0x0007fff8ff177807 */ /* 0x000fe20002800000 */
[----:B-1----:R-:W-:Y:S01]  /*23f0*/  IMAD R25, R148, 0x7c, RZ ;  /* 0x0000007c94197824 */ /* 0x002fe200078e02ff */
[----:B------:R-:W-:Y:S01]  /*2400*/  ISETP.GE.U32.AND P5, PT, R29, 0x7fffffab, PT ;  /* 0x7fffffab1d00780c */ /* 0x000fe20003fa6070 */
[----:B------:R-:W-:Y:S01]  /*2410*/  VIADD R29, R142, 0xffffffc4 ;  /* 0xffffffc48e1d7836 */ /* 0x000fe20000000000 */
[----:B------:R-:W-:-:S02]  /*2420*/  SEL R35, RZ, 0x1, P3 ;  /* 0x00000001ff237807 */ /* 0x000fc40001800000 */
[----:B------:R-:W-:Y:S01]  /*2430*/  ISETP.GE.U32.AND P3, PT, R36, 0x7fffffac, PT ;  /* 0x7fffffac2400780c */ /* 0x000fe20003f66070 */
[----:B------:R-:W-:Y:S01]  /*2440*/  VIADD R36, R142, 0xffffffc5 ;  /* 0xffffffc58e247836 */ /* 0x000fe20000000000 */
[----:B------:R-:W-:Y:S02]  /*2450*/  SEL R38, RZ, 0x1fffe, P1 ;  /* 0x0001fffeff267807 */ /* 0x000fe40000800000 */
[----:B------:R-:W-:Y:S02]  /*2460*/  ISETP.GE.U32.AND P1, PT, R29, 0x7fffffa5, PT ;  /* 0x7fffffa51d00780c */ /* 0x000fe40003f26070 */
[----:B------:R-:W-:Y:S01]  /*2470*/  SEL R29, RZ, 0x4, P5 ;  /* 0x00000004ff1d7807 */ /* 0x000fe20002800000 */
[----:B------:R-:W-:Y:S01]  /*2480*/  IMAD.IADD R35, R35, 0x1, R38 ;  /* 0x0000000123237824 */ /* 0x000fe200078e0226 */
[----:B------:R-:W-:Y:S02]  /*2490*/  ISETP.GE.U32.AND P5, PT, R36, 0x7fffffa6, PT ;  /* 0x7fffffa62400780c */ /* 0x000fe40003fa6070 */
[----:B------:R-:W-:-:S02]  /*24a0*/  SEL R36, RZ, 0x7fff8, P3 ;  /* 0x0007fff8ff247807 */ /* 0x000fc40001800000 */
[----:B------:R-:W-:Y:S01]  /*24b0*/  ISETP.GE.U32.AND P3, PT, R37, 0x7fffffa7, PT ;  /* 0x7fffffa72500780c */ /* 0x000fe20003f66070 */
[----:B------:R-:W-:Y:S01]  /*24c0*/  VIADD R37, R142, 0xffffffc1 ;  /* 0xffffffc18e257836 */ /* 0x000fe20000000000 */
[----:B------:R-:W-:Y:S02]  /*24d0*/  SEL R39, RZ, 0x1, P1 ;  /* 0x00000001ff277807 */ /* 0x000fe40000800000 */
[----:B------:R-:W-:Y:S01]  /*24e0*/  ISETP.GE.U32.AND P1, PT, R40, 0x7fffffa8, PT ;  /* 0x7fffffa82800780c */ /* 0x000fe20003f26070 */
[----:B------:R-:W-:Y:S01]  /*24f0*/  VIADD R40, R142, 0xffffffc2 ;  /* 0xffffffc28e287836 */ /* 0x000fe20000000000 */
[----:B------:R-:W-:Y:S02]  /*2500*/  SEL R42, RZ, 0x1fffe, P5 ;  /* 0x0001fffeff2a7807 */ /* 0x000fe40002800000 */
[----:B------:R-:W-:Y:S02]  /*2510*/  ISETP.GE.U32.AND P5, PT, R37, 0x7fffffa2, PT ;  /* 0x7fffffa22500780c */ /* 0x000fe40003fa6070 */
[----:B------:R-:W-:Y:S01]  /*2520*/  SEL R37, RZ, 0x4, P3 ;  /* 0x00000004ff257807 */ /* 0x000fe20001800000 */
[----:B------:R-:W-:Y:S01]  /*2530*/  IMAD.IADD R39, R39, 0x1, R42 ;  /* 0x0000000127277824 */ /* 0x000fe200078e022a */
[----:B------:R-:W-:-:S02]  /*2540*/  ISETP.GE.U32.AND P3, PT, R40, 0x7fffffa3, PT ;  /* 0x7fffffa32800780c */ /* 0x000fc40003f66070 */
[----:B------:R-:W-:Y:S02]  /*2550*/  SEL R40, RZ, 0x7fff8, P1 ;  /* 0x0007fff8ff287807 */ /* 0x000fe40000800000 */
[----:B------:R-:W-:Y:S01]  /*2560*/  ISETP.GE.U32.AND P1, PT, R44, 0x7fffffa4, PT ;  /* 0x7fffffa42c00780c */ /* 0x000fe20003f26070 */
[----:B------:R-:W-:Y:S01]  /*2570*/  VIADD R44, R142, 0xffffffdd ;  /* 0xffffffdd8e2c7836 */ /* 0x000fe20000000000 */
[----:B------:R-:W-:Y:S02]  /*2580*/  SEL R46, RZ, 0x1fffe, P5 ;  /* 0x0001fffeff2e7807 */ /* 0x000fe40002800000 */
[----:B------:R-:W-:Y:S02]  /*2590*/  ISETP.GE.U32.AND P5, PT, R41, 0x7fffffbd, PT ;  /* 0x7fffffbd2900780c */ /* 0x000fe40003fa6070 */
[----:B------:R-:W-:Y:S02]  /*25a0*/  SEL R41, RZ, 0x4, P3 ;  /* 0x00000004ff297807 */ /* 0x000fe40001800000 */
[----:B------:R-:W-:-:S02]  /*25b0*/  ISETP.GE.U32.AND P3, PT, R44, 0x7fffffbe, PT ;  /* 0x7fffffbe2c00780c */ /* 0x000fc40003f66070 */
[----:B------:R-:W-:Y:S02]  /*25c0*/  SEL R44, RZ, 0x7fff8, P1 ;  /* 0x0007fff8ff2c7807 */ /* 0x000fe40000800000 */
[----:B------:R-:W-:Y:S01]  /*25d0*/  ISETP.GE.U32.AND P1, PT, R45, 0x7fffffbf, PT ;  /* 0x7fffffbf2d00780c */ /* 0x000fe20003f26070 */
[----:B------:R-:W-:Y:S01]  /*25e0*/  VIADD R45, R142, 0xffffffd8 ;  /* 0xffffffd88e2d7836 */ /* 0x000fe20000000000 */
[----:B------:R-:W-:Y:S02]  /*25f0*/  SEL R47, RZ, 0x1, P5 ;  /* 0x00000001ff2f7807 */ /* 0x000fe40002800000 */
[----:B------:R-:W-:Y:S01]  /*2600*/  ISETP.GE.U32.AND P5, PT, R48, 0x7fffffc0, PT ;  /* 0x7fffffc03000780c */ /* 0x000fe20003fa6070 */
[----:B------:R-:W-:Y:S01]  /*2610*/  VIADD R48, R142, 0xffffffd9 ;  /* 0xffffffd98e307836 */ /* 0x000fe20000000000 */
[----:B------:R-:W-:Y:S02]  /*2620*/  SEL R50, RZ, 0x1fffe, P3 ;  /* 0x0001fffeff327807 */ /* 0x000fe40001800000 */
[----:B------:R-:W-:-:S02]  /*2630*/  ISETP.GE.U32.AND P3, PT, R45, 0x7fffffb9, PT ;  /* 0x7fffffb92d00780c */ /* 0x000fc40003f66070 */
[----:B------:R-:W-:Y:S01]  /*2640*/  SEL R45, RZ, 0x4, P1 ;  /* 0x00000004ff2d7807 */ /* 0x000fe20000800000 */
[----:B------:R-:W-:Y:S01]  /*2650*/  IMAD.IADD R47, R47, 0x1, R50 ;  /* 0x000000012f2f7824 */ /* 0x000fe200078e0232 */
[----:B------:R-:W-:Y:S02]  /*2660*/  ISETP.GE.U32.AND P1, PT, R48, 0x7fffffba, PT ;  /* 0x7fffffba3000780c */ /* 0x000fe40003f26070 */
[----:B------:R-:W-:Y:S02]  /*2670*/  SEL R48, RZ, 0x7fff8, P5 ;  /* 0x0007fff8ff307807 */ /* 0x000fe40002800000 */
[----:B------:R-:W-:Y:S01]  /*2680*/  ISETP.GE.U32.AND P5, PT, R49, 0x7fffffbb, PT ;  /* 0x7fffffbb3100780c */ /* 0x000fe20003fa6070 */
[----:B------:R-:W-:Y:S01]  /*2690*/  VIADD R49, R142, 0xffffffd4 ;  /* 0xffffffd48e317836 */ /* 0x000fe20000000000 */
[----:B------:R-:W-:Y:S02]  /*26a0*/  SEL R51, RZ, 0x1, P3 ;  /* 0x00000001ff337807 */ /* 0x000fe40001800000 */
[----:B------:R-:W-:-:S02]  /*26b0*/  ISETP.GE.U32.AND P3, PT, R52, 0x7fffffbc, PT ;  /* 0x7fffffbc3400780c */ /* 0x000fc40003f66070 */
[----:B------:R-:W-:Y:S02]  /*26c0*/  SEL R52, RZ, 0x1fffe, P1 ;  /* 0x0001fffeff347807 */ /* 0x000fe40000800000 */
[----:B------:R-:W-:Y:S02]  /*26d0*/  ISETP.GE.U32.AND P1, PT, R49, 0x7fffffb5, PT ;  /* 0x7fffffb53100780c */ /* 0x000fe40003f26070 */
[----:B------:R-:W-:Y:S01]  /*26e0*/  SEL R49, RZ, 0x4, P5 ;  /* 0x00000004ff317807 */ /* 0x000fe20002800000 */
[----:B------:R-:W-:Y:S01]  /*26f0*/  IMAD.IADD R51, R51, 0x1, R52 ;  /* 0x0000000133337824 */ /* 0x000fe200078e0234 */
[----:B------:R-:W-:Y:S01]  /*2700*/  ISETP.GE.U32.AND P5, PT, R53, 0x7fffffb6, PT ;  /* 0x7fffffb63500780c */ /* 0x000fe20003fa6070 */
[----:B------:R-:W-:Y:S01]  /*2710*/  VIADD R53, R142, 0xffffffd7 ;  /* 0xffffffd78e357836 */ /* 0x000fe20000000000 */
[----:B------:R-:W-:Y:S02]  /*2720*/  SEL R55, RZ, 0x1, P1 ;  /* 0x00000001ff377807 */ /* 0x000fe40000800000 */
[----:B------:R-:W-:Y:S01]  /*2730*/  ISETP.GE.U32.AND P1, PT, R54, 0x7fffffb7, PT ;  /* 0x7fffffb73600780c */ /* 0x000fe20003f26070 */
[----:B------:R-:W-:Y:S01]  /*2740*/  VIADD R54, R142, 0xffffffd0 ;  /* 0xffffffd08e367836 */ /* 0x000fe20000000000 */
[----:B------:R-:W-:-:S02]  /*2750*/  SEL R56, RZ, 0x1fffe, P5 ;  /* 0x0001fffeff387807 */ /* 0x000fc40002800000 */
[----:B------:R-:W-:Y:S02]  /*2760*/  ISETP.GE.U32.AND P5, PT, R53, 0x7fffffb8, PT ;  /* 0x7fffffb83500780c */ /* 0x000fe40003fa6070 */
[----:B------:R-:W-:Y:S01]  /*2770*/  SEL R53, RZ, 0x4, P1 ;  /* 0x00000004ff357807 */ /* 0x000fe20000800000 */
[----:B------:R-:W-:Y:S01]  /*2780*/  IMAD.IADD R55, R55, 0x1, R56 ;  /* 0x0000000137377824 */ /* 0x000fe200078e0238 */
[----:B------:R-:W-:Y:S02]  /*2790*/  ISETP.GE.U32.AND P1, PT, R54, 0x7fffffb1, PT ;  /* 0x7fffffb13600780c */ /* 0x000fe40003f26070 */
[----:B------:R-:W-:Y:S02]  /*27a0*/  SEL R54, RZ, 0x7fff8, P5 ;  /* 0x0007fff8ff367807 */ /* 0x000fe40002800000 */
[----:B------:R-:W-:Y:S02]  /*27b0*/  ISETP.GE.U32.AND P5, PT, R57, 0x7fffffb2, PT ;  /* 0x7fffffb23900780c */ /* 0x000fe40003fa6070 */
[----:B------:R-:W-:-:S02]  /*27c0*/  SEL R59, RZ, 0x1, P1 ;  /* 0x00000001ff3b7807 */ /* 0x000fc40000800000 */
[----:B------:R-:W-:Y:S02]  /*27d0*/  ISETP.GE.U32.AND P1, PT, R60, 0x7fffffb3, PT ;  /* 0x7fffffb33c00780c */ /* 0x000fe40003f26070 */
[----:B------:R-:W-:Y:S02]  /*27e0*/  SEL R60, RZ, 0x1fffe, P5 ;  /* 0x0001fffeff3c7807 */ /* 0x000fe40002800000 */
[----:B------:R-:W-:Y:S02]  /*27f0*/  ISETP.GE.U32.AND P5, PT, R172, 0x7fffffc1, PT ;  /* 0x7fffffc1ac00780c */ /* 0x000fe40003fa6070 */
[----:B------:R-:W-:Y:S01]  /*2800*/  SEL R57, RZ, 0x4, P1 ;  /* 0x00000004ff397807 */ /* 0x000fe20000800000 */
[----:B------:R-:W-:Y:S01]  /*2810*/  IMAD.IADD R59, R59, 0x1, R60 ;  /* 0x000000013b3b7824 */ /* 0x000fe200078e023c */
[----:B------:R-:W-:Y:S01]  /*2820*/  ISETP.GE.U32.AND P1, PT, R63, 0x7fffffb4, PT ;  /* 0x7fffffb43f00780c */ /* 0x000fe20003f26070 */
[----:B------:R-:W-:Y:S01]  /*2830*/  IMAD.IADD R63, R43, 0x1, R58 ;  /* 0x000000012b3f7824 */ /* 0x000fe200078e023a */
[----:B------:R-:W-:-:S02]  /*2840*/  SEL R43, RZ, 0x1, P5 ;  /* 0x00000001ff2b7807 */ /* 0x000fc40002800000 */
[----:B------:R-:W-:Y:S02]  /*2850*/  LOP3.LUT R33, R33, 0x3, RZ, 0xc0, !PT ;  /* 0x0000000321217812 */ /* 0x000fe400078ec0ff */
[----:B------:R-:W-:Y:S01]  /*2860*/  LOP3.LUT R35, R35, 0x3, RZ, 0xc0, !PT ;  /* 0x0000000323237812 */ /* 0x000fe200078ec0ff */
[----:B------:R-:W-:Y:S01]  /*2870*/  IMAD.IADD R74, R43, 0x1, R74 ;  /* 0x000000012b4a7824 */ /* 0x000fe200078e024a */
[----:B------:R-:W-:Y:S02]  /*2880*/  IADD3 R32, R33, R23, R32 ;  /* 0x0000001721207210 */ /* 0x000fe40007ffe020 */
[----:B------:R-:W-:Y:S02]  /*2890*/  LOP3.LUT R39, R39, 0x3, RZ, 0xc0, !PT ;  /* 0x0000000327277812 */ /* 0x000fe400078ec0ff */
[----:B------:R-:W-:Y:S02]  /*28a0*/  LOP3.LUT R74, R74, 0x3, RZ, 0xc0, !PT ;  /* 0x000000034a4a7812 */ /* 0x000fe400078ec0ff */
[----:B------:R-:W-:-:S02]  /*28b0*/  IADD3 R29, R35, R36, R29 ;  /* 0x00000024231d7210 */ /* 0x000fc40007ffe01d */
[----:B------:R-:W-:Y:S01]  /*28c0*/  IADD3 R72, R74, R73, R72 ;  /* 0x000000494a487210 */ /* 0x000fe20007ffe048 */
[----:B------:R-:W-:Y:S01]  /*28d0*/  IMAD R73, R148, 0x58, RZ ;  /* 0x0000005894497824 */ /* 0x000fe200078e02ff */
[----:B------:R-:W-:Y:S01]  /*28e0*/  SEL R36, RZ, 0x7fff8, P3 ;  /* 0x0007fff8ff247807 */ /* 0x000fe20001800000 */
[----:B------:R-:W-:Y:S01]  /*28f0*/  IMAD.SHL.U32 R29, R29, 0x100, RZ ;  /* 0x000001001d1d7824 */ /* 0x000fe200078e00ff */
[----:B------:R-:W-:Y:S02]  /*2900*/  LOP3.LUT R23, R72, 0xf, RZ, 0xc0, !PT ;  /* 0x0000000f48177812 */ /* 0x000fe400078ec0ff */
[----:B------:R-:W-:Y:S02]  /*2910*/  IADD3 R118, P3, R119, R26, RZ ;  /* 0x0000001a77767210 */ /* 0x000fe40007f7e0ff */
[----:B------:R-:W-:Y:S01]  /*2920*/  IADD3 R37, R39, R40, R37 ;  /* 0x0000002827257210 */ /* 0x000fe20007ffe025 */
[----:B------:R-:W-:Y:S01]  /*2930*/  IMAD R23, R68, 0x10, R23 ;  /* 0x0000001044177824 */ /* 0x000fe200078e0217 */
[----:B------:R-:W-:-:S02]  /*2940*/  LEA.HI.X.SX32 R119, R19, R27, 0x2, P3 ;  /* 0x0000001b13777211 */ /* 0x000fc400018f16ff */
[-C--:B------:R-:W-:Y:S02]  /*2950*/  LEA.HI.X.SX32 R117, R22, R27.reuse, 0x2, P4 ;  /* 0x0000001b16757211 */ /* 0x080fe400020f16ff */
[----:B------:R-:W-:Y:S01]  /*2960*/  LOP3.LUT R40, R23, 0xff, RZ, 0xc0, !PT ;  /* 0x000000ff17287812 */ /* 0x000fe200078ec0ff */
[C---:B------:R-:W-:Y:S01]  /*2970*/  IMAD R23, R148.reuse, 0xf, RZ ;  /* 0x0000000f94177824 */ /* 0x040fe200078e02ff */
[-C--:B------:R-:W-:Y:S02]  /*2980*/  IADD3 R86, P3, R87, R26.reuse, RZ ;  /* 0x0000001a57567210 */ /* 0x080fe40007f7e0ff */
[----:B------:R-:W-:Y:S02]  /*2990*/  LEA R114, P4, R148, R26, 0x6 ;  /* 0x0000001a94727211 */ /* 0x000fe400078830ff */
[-C--:B------:R-:W-:Y:S02]  /*29a0*/  LEA.HI.X.SX32 R87, R23, R27.reuse, 0x2, P3 ;  /* 0x0000001b17577211 */ /* 0x080fe400018f16ff */
[----:B------:R-:W-:-:S02]  /*29b0*/  LEA.HI.X.SX32 R115, R89, R27, 0x2, P4 ;  /* 0x0000001b59737211 */ /* 0x000fc400020f16ff */
[-C--:B------:R-:W-:Y:S01]  /*29c0*/  IADD3 R84, P3, R85, R26.reuse, RZ ;  /* 0x0000001a55547210 */ /* 0x080fe20007f7e0ff */
[----:B------:R-:W-:Y:S01]  /*29d0*/  LDGSTS.E [R175+0xc], desc[UR20][R86.64], !P2 ;  /* 0x0000c00056af7fae */ /* 0x000fe2000d121854 */
[-C--:B------:R-:W-:Y:S02]  /*29e0*/  IADD3 R82, P4, R83, R26.reuse, RZ ;  /* 0x0000001a53527210 */ /* 0x080fe40007f9e0ff */
[-C--:B------:R-:W-:Y:S02]  /*29f0*/  LEA.HI.X.SX32 R85, R91, R27.reuse, 0x2, P3 ;  /* 0x0000001b5b557211 */ /* 0x080fe400018f16ff */
[----:B------:R-:W-:Y:S02]  /*2a00*/  LEA.HI.X.SX32 R83, R93, R27, 0x2, P4 ;  /* 0x0000001b5d537211 */ /* 0x000fe400020f16ff */
[-C--:B------:R-:W-:Y:S02]  /*2a10*/  IADD3 R80, P3, R81, R26.reuse, RZ ;  /* 0x0000001a51507210 */ /* 0x080fe40007f7e0ff */
[----:B------:R-:W-:-:S02]  /*2a20*/  IADD3 R76, P4, R77, R26, RZ ;  /* 0x0000001a4d4c7210 */ /* 0x000fc40007f9e0ff */
[----:B------:R-:W-:Y:S02]  /*2a30*/  LOP3.LUT R63, R63, 0x3, RZ, 0xc0, !PT ;  /* 0x000000033f3f7812 */ /* 0x000fe400078ec0ff */
[-C--:B------:R-:W-:Y:S02]  /*2a40*/  LEA.HI.X.SX32 R81, R94, R27.reuse, 0x2, P3 ;  /* 0x0000001b5e517211 */ /* 0x080fe400018f16ff */
[----:B------:R-:W-:Y:S02]  /*2a50*/  LEA.HI.X.SX32 R77, R12, R27, 0x2, P4 ;  /* 0x0000001b0c4d7211 */ /* 0x000fe400020f16ff */
[-C--:B------:R-:W-:Y:S02]  /*2a60*/  IADD3 R78, P3, R79, R26.reuse, RZ ;  /* 0x0000001a4f4e7210 */ /* 0x080fe40007f7e0ff */
[----:B------:R-:W-:Y:S02]  /*2a70*/  IADD3 R72, P4, R73, R26, RZ ;  /* 0x0000001a49487210 */ /* 0x000fe40007f9e0ff */
[----:B------:R-:W-:Y:S01]  /*2a80*/  IADD3 R61, R63, R62, R61 ;  /* 0x0000003e3f3d7210 */ /* 0x000fe20007ffe03d */
[----:B------:R-:W-:Y:S01]  /*2a90*/  IMAD R63, R148, 0x6c, RZ ;  /* 0x0000006c943f7824 */ /* 0x000fe200078e02ff */
[----:B------:R-:W-:-:S02]  /*2aa0*/  LOP3.LUT R34, R34, 0xf00, RZ, 0xe2, !PT ;  /* 0x00000f0022227812 */ /* 0x000fc400078ee2ff */
[-C--:B------:R-:W-:Y:S02]  /*2ab0*/  LEA.HI.X.SX32 R79, R95, R27.reuse, 0x2, P3 ;  /* 0x0000001b5f4f7211 */ /* 0x080fe400018f16ff */
[-C--:B------:R-:W-:Y:S01]  /*2ac0*/  LEA.HI.X.SX32 R73, R96, R27.reuse, 0x2, P4 ;  /* 0x0000001b60497211 */ /* 0x080fe200020f16ff */
[----:B------:R-:W-:Y:S01]  /*2ad0*/  IMAD R61, R61, 0x1000, R34 ;  /* 0x000010003d3d7824 */ /* 0x000fe200078e0222 */
[-C--:B------:R-:W-:Y:S02]  /*2ae0*/  IADD3 R74, P3, R75, R26.reuse, RZ ;  /* 0x0000001a4b4a7210 */ /* 0x080fe40007f7e0ff */
[----:B------:R-:W-:Y:S01]  /*2af0*/  IADD3 R70, P4, R71, R26, RZ ;  /* 0x0000001a47467210 */ /* 0x000fe20007f9e0ff */
[----:B------:R-:W-:Y:S01]  /*2b00*/  IMAD.IADD R40, R61, 0x1, R40 ;  /* 0x000000013d287824 */ /* 0x000fe200078e0228 */
[-C--:B------:R-:W-:Y:S01]  /*2b10*/  LEA.HI.X.SX32 R75, R97, R27.reuse, 0x2, P3 ;  /* 0x0000001b614b7211 */ /* 0x080fe200018f16ff */
[----:B------:R-:W-:Y:S01]  /*2b20*/  IMAD R61, R148, 0x70, RZ ;  /* 0x00000070943d7824 */ /* 0x000fe200078e02ff */
[----:B------:R-:W-:-:S02]  /*2b30*/  LEA.HI.X.SX32 R71, R14, R27, 0x2, P4 ;  /* 0x0000001b0e477211 */ /* 0x000fc400020f16ff */
[----:B------:R-:W-:Y:S02]  /*2b40*/  SEL R58, RZ, 0x7fff8, P1 ;  /* 0x0007fff8ff3a7807 */ /* 0x000fe40000800000 */
[----:B------:R-:W-:Y:S02]  /*2b50*/  LOP3.LUT R59, R59, 0x3, RZ, 0xc0, !PT ;  /* 0x000000033b3b7812 */ /* 0x000fe400078ec0ff */
[-C--:B------:R-:W-:Y:S02]  /*2b60*/  IADD3 R66, P3, R67, R26.reuse, RZ ;  /* 0x0000001a43427210 */ /* 0x080fe40007f7e0ff */
[----:B------:R-:W-:Y:S02]  /*2b70*/  IADD3 R68, P4, R69, R26, RZ ;  /* 0x0000001a45447210 */ /* 0x000fe40007f9e0ff */
[----:B------:R-:W-:Y:S01]  /*2b80*/  IADD3 R57, R59, R58, R57 ;  /* 0x0000003a3b397210 */ /* 0x000fe20007ffe039 */
[----:B------:R-:W-:Y:S01]  /*2b90*/  IMAD R59, R148, 0x78, RZ ;  /* 0x00000078943b7824 */ /* 0x000fe200078e02ff */
[----:B------:R-:W-:-:S02]  /*2ba0*/  LEA.HI.X.SX32 R67, R98, R27, 0x2, P3 ;  /* 0x0000001b62437211 */ /* 0x000fc400018f16ff */
[-C--:B------:R-:W-:Y:S02]  /*2bb0*/  LEA.HI.X.SX32 R69, R99, R27.reuse, 0x2, P4 ;  /* 0x0000001b63457211 */ /* 0x080fe400020f16ff */
[-C--:B------:R-:W-:Y:S02]  /*2bc0*/  IADD3 R62, P3, R63, R26.reuse, RZ ;  /* 0x0000001a3f3e7210 */ /* 0x080fe40007f7e0ff */
[----:B------:R-:W-:Y:S02]  /*2bd0*/  IADD3 R64, P4, R65, R26, RZ ;  /* 0x0000001a41407210 */ /* 0x000fe40007f9e0ff */
[----:B------:R-:W-:Y:S02]  /*2be0*/  LOP3.LUT R40, R40, 0xffff, RZ, 0xc0, !PT ;  /* 0x0000ffff28287812 */ /* 0x000fe400078ec0ff */
[-C--:B------:R-:W-:Y:S02]  /*2bf0*/  LEA.HI.X.SX32 R63, R100, R27.reuse, 0x2, P3 ;  /* 0x0000001b643f7211 */ /* 0x080fe400018f16ff */
[----:B------:R-:W-:-:S02]  /*2c00*/  LEA.HI.X.SX32 R65, R101, R27, 0x2, P4 ;  /* 0x0000001b65417211 */ /* 0x000fc400020f16ff */
[-C--:B------:R-:W-:Y:S02]  /*2c10*/  IADD3 R58, P3, R59, R26.reuse, RZ ;  /* 0x0000001a3b3a7210 */ /* 0x080fe40007f7e0ff */
[-C--:B------:R-:W-:Y:S02]  /*2c20*/  IADD3 R24, P6, R25, R26.reuse, RZ ;  /* 0x0000001a19187210 */ /* 0x080fe40007fde0ff */
[----:B------:R-:W-:Y:S02]  /*2c30*/  IADD3 R60, P4, R61, R26, RZ ;  /* 0x0000001a3d3c7210 */ /* 0x000fe40007f9e0ff */
[--C-:B------:R-:W-:Y:S02]  /*2c40*/  SHF.R.U32.HI R26, RZ, 0xe, R40.reuse ;  /* 0x0000000eff1a7819 */ /* 0x100fe40000011628 */
[----:B--2---:R-:W-:Y:S02]  /*2c50*/  SHF.R.U32.HI R30, RZ, 0xf, R40 ;  /* 0x0000000fff1e7819 */ /* 0x004fe40000011628 */
[----:B------:R-:W-:-:S02]  /*2c60*/  LEA.HI.X.SX32 R61, R20, R27, 0x2, P4 ;  /* 0x0000001b143d7211 */ /* 0x000fc400020f16ff */
[----:B------:R-:W-:Y:S02]  /*2c70*/  LOP3.LUT P4, RZ, R26, 0x1, RZ, 0xc0, !PT ;  /* 0x000000011aff7812 */ /* 0x000fe4000788c0ff */
[--C-:B------:R-:W-:Y:S02]  /*2c80*/  SHF.R.U32.HI R26, RZ, 0xd, R40.reuse ;  /* 0x0000000dff1a7819 */ /* 0x100fe40000011628 */
[----:B------:R-:W-:Y:S02]  /*2c90*/  LEA.HI.X.SX32 R59, R102, R27, 0x2, P3 ;  /* 0x0000001b663b7211 */ /* 0x000fe400018f16ff */
[----:B------:R-:W-:Y:S02]  /*2ca0*/  LOP3.LUT P3, RZ, R30, 0x1, RZ, 0xc0, !PT ;  /* 0x000000011eff7812 */ /* 0x000fe4000786c0ff */
[----:B------:R-:W-:Y:S02]  /*2cb0*/  LOP3.LUT P2, RZ, R26, 0x1, RZ, 0xc0, !PT ;  /* 0x000000011aff7812 */ /* 0x000fe4000784c0ff */
[----:B------:R-:W-:-:S02]  /*2cc0*/  SHF.R.U32.HI R26, RZ, 0xb, R40 ;  /* 0x0000000bff1a7819 */ /* 0x000fc40000011628 */
[----:B------:R-:W-:Y:S02]  /*2cd0*/  LOP3.LUT R51, R51, 0x3, RZ, 0xc0, !PT ;  /* 0x0000000333337812 */ /* 0x000fe400078ec0ff */
[----:B------:R-:W-:Y:S02]  /*2ce0*/  LEA.HI.X.SX32 R25, R103, R27, 0x2, P6 ;  /* 0x0000001b67197211 */ /* 0x000fe400030f16ff */
[----:B------:R-:W-:Y:S02]  /*2cf0*/  LOP3.LUT R27, R29, 0xf00, RZ, 0xe2, !PT ;  /* 0x00000f001d1b7812 */ /* 0x000fe400078ee2ff */
[--C-:B------:R-:W-:Y:S01]  /*2d00*/  SHF.R.U32.HI R29, RZ, 0xc, R40.reuse ;  /* 0x0000000cff1d7819 */ /* 0x100fe20000011628 */
[----:B------:R-:W-:Y:S01]  /*2d10*/  LDGSTS.E [R185], desc[UR20][R114.64], P3 ;  /* 0x0000000072b97fae */ /* 0x000fe20009921854 */
[----:B------:R-:W-:Y:S01]  /*2d20*/  LOP3.LUT P6, RZ, R26, 0x1, RZ, 0xc0, !PT ;  /* 0x000000011aff7812 */ /* 0x000fe200078cc0ff */
[----:B------:R-:W-:Y:S01]  /*2d30*/  IMAD R27, R32, 0x1000, R27 ;  /* 0x00001000201b7824 */ /* 0x000fe200078e021b */
[----:B------:R-:W-:Y:S01]  /*2d40*/  IADD3 R36, R51, R36, R49 ;  /* 0x0000002433247210 */ /* 0x000fe20007ffe031 */
[----:B------:R-:W-:Y:S01]  /*2d50*/  LDGSTS.E [R185+0x4], desc[UR20][R84.64], P4 ;  /* 0x0000400054b97fae */ /* 0x000fe2000a121854 */
[----:B------:R-:W-:-:S02]  /*2d60*/  SHF.R.U32.HI R26, RZ, 0xa, R40 ;  /* 0x0000000aff1a7819 */ /* 0x000fc40000011628 */
[----:B------:R-:W-:Y:S01]  /*2d70*/  LOP3.LUT P3, RZ, R29, 0x1, RZ, 0xc0, !PT ;  /* 0x000000011dff7812 */ /* 0x000fe2000786c0ff */
[----:B------:R-:W-:Y:S01]  /*2d80*/  LDGSTS.E [R185+0x8], desc[UR20][R82.64], P2 ;  /* 0x0000800052b97fae */ /* 0x000fe20009121854 */
[----:B------:R-:W-:Y:S01]  /*2d90*/  LOP3.LUT P2, RZ, R26, 0x1, RZ, 0xc0, !PT ;  /* 0x000000011aff7812 */ /* 0x000fe2000784c0ff */
[----:B------:R-:W-:Y:S01]  /*2da0*/  IMAD.SHL.U32 R36, R36, 0x100, RZ ;  /* 0x0000010024247824 */ /* 0x000fe200078e00ff */
[----:B------:R-:W-:Y:S02]  /*2db0*/  SHF.R.U32.HI R26, RZ, 0x9, R40 ;  /* 0x00000009ff1a7819 */ /* 0x000fe40000011628 */
[----:B------:R-:W-:Y:S02]  /*2dc0*/  LOP3.LUT R47, R47, 0x3, RZ, 0xc0, !PT ;  /* 0x000000032f2f7812 */ /* 0x000fe400078ec0ff */
[----:B------:R-:W-:Y:S02]  /*2dd0*/  LOP3.LUT P4, RZ, R26, 0x1, RZ, 0xc0, !PT ;  /* 0x000000011aff7812 */ /* 0x000fe4000788c0ff */
[----:B------:R-:W-:-:S02]  /*2de0*/  IADD3 R45, R47, R48, R45 ;  /* 0x000000302f2d7210 */ /* 0x000fc40007ffe02d */
[----:B------:R-:W-:Y:S01]  /*2df0*/  LOP3.LUT R26, R36, 0xf00, RZ, 0xe2, !PT ;  /* 0x00000f00241a7812 */ /* 0x000fe200078ee2ff */
[----:B------:R-:W-:Y:S01]  /*2e00*/  LDGSTS.E [R185+0xc], desc[UR20][R80.64], P3 ;  /* 0x0000c00050b97fae */ /* 0x000fe20009921854 */
[----:B------:R-:W-:Y:S02]  /*2e10*/  SHF.R.U32.HI R29, RZ, 0x8, R40 ;  /* 0x00000008ff1d7819 */ /* 0x000fe40000011628 */
[----:B------:R-:W-:Y:S01]  /*2e20*/  LOP3.LUT R108, R6, 0x60, RZ, 0x3c, !PT ;  /* 0x00000060066c7812 */ /* 0x000fe200078e3cff */
[----:B------:R-:W-:Y:S01]  /*2e30*/  IMAD R45, R45, 0x1000, R26 ;  /* 0x000010002d2d7824 */ /* 0x000fe200078e021a */
[----:B------:R-:W-:Y:S01]  /*2e40*/  LOP3.LUT P3, RZ, R29, 0x1, RZ, 0xc0, !PT ;  /* 0x000000011dff7812 */ /* 0x000fe2000786c0ff */
[----:B------:R-:W-:Y:S01]  /*2e50*/  LDGSTS.E [R183], desc[UR20][R76.64], P6 ;  /* 0x000000004cb77fae */ /* 0x000fe2000b121854 */
[----:B------:R-:W-:Y:S01]  /*2e60*/  SHF.R.U32.HI R26, RZ, 0x6, R40 ;  /* 0x00000006ff1a7819 */ /* 0x000fe20000011628 */
[----:B------:R-:W-:Y:S01]  /*2e70*/  IMAD.IADD R169, R5, 0x1, R108 ;  /* 0x0000000105a97824 */ /* 0x000fe200078e026c */
[----:B------:R-:W-:Y:S01]  /*2e80*/  SHF.R.U32.HI R29, RZ, 0x7, R40 ;  /* 0x00000007ff1d7819 */ /* 0x000fe20000011628 */
[----:B------:R-:W-:Y:S01]  /*2e90*/  LDGSTS.E [R183+0x4], desc[UR20][R78.64], P2 ;  /* 0x000040004eb77fae */ /* 0x000fe20009121854 */
[----:B------:R-:W-:-:S02]  /*2ea0*/  LOP3.LUT P2, RZ, R26, 0x1, RZ, 0xc0, !PT ;  /* 0x000000011aff7812 */ /* 0x000fc4000784c0ff */
[--C-:B------:R-:W-:Y:S01]  /*2eb0*/  SHF.R.U32.HI R26, RZ, 0x5, R40.reuse ;  /* 0x00000005ff1a7819 */ /* 0x100fe20000011628 */
[----:B------:R-:W-:Y:S01]  /*2ec0*/  LDGSTS.E [R183+0x8], desc[UR20][R72.64], P4 ;  /* 0x0000800048b77fae */ /* 0x000fe2000a121854 */
[----:B------:R-:W-:Y:S02]  /*2ed0*/  LOP3.LUT P6, RZ, R29, 0x1, RZ, 0xc0, !PT ;  /* 0x000000011dff7812 */ /* 0x000fe400078cc0ff */
[----:B------:R-:W-:Y:S01]  /*2ee0*/  LOP3.LUT P4, RZ, R26, 0x1, RZ, 0xc0, !PT ;  /* 0x000000011aff7812 */ /* 0x000fe2000788c0ff */
[----:B------:R-:W-:Y:S01]  /*2ef0*/  LDGSTS.E [R183+0xc], desc[UR20][R74.64], P3 ;  /* 0x0000c0004ab77fae */ /* 0x000fe20009921854 */
[----:B------:R-:W-:Y:S02]  /*2f00*/  SHF.R.U32.HI R26, RZ, 0x4, R40 ;  /* 0x00000004ff1a7819 */ /* 0x000fe40000011628 */
[----:B------:R-:W-:Y:S01]  /*2f10*/  ISETP.GE.AND P0, PT, R3, R146, PT ;  /* 0x000000920300720c */ /* 0x000fe20003f06270 */
[----:B------:R-:W-:Y:S01]  /*2f20*/  VIADD R146, R142, 0xffffffc0 ;  /* 0xffffffc08e927836 */ /* 0x000fe20000000000 */
[----:B------:R-:W-:-:S02]  /*2f30*/  LOP3.LUT P3, RZ, R26, 0x1, RZ, 0xc0, !PT ;  /* 0x000000011aff7812 */ /* 0x000fc4000786c0ff */
[--C-:B------:R-:W-:Y:S02]  /*2f40*/  SHF.R.U32.HI R26, RZ, 0x3, R40.reuse ;  /* 0x00000003ff1a7819 */ /* 0x100fe40000011628 */
[----:B------:R-:W-:Y:S01]  /*2f50*/  ISETP.GE.U32.AND P1, PT, R146, 0x7fffffa1, PT ;  /* 0x7fffffa19200780c */ /* 0x000fe20003f26070 */
[----:B------:R-:W-:Y:S01]  /*2f60*/  LDGSTS.E [R169], desc[UR20][R70.64], P6 ;  /* 0x0000000046a97fae */ /* 0x000fe2000b121854 */
[----:B------:R-:W-:Y:S02]  /*2f70*/  LOP3.LUT R105, R105, 0x1f, RZ, 0xc0, !PT ;  /* 0x0000001f69697812 */ /* 0x000fe400078ec0ff */
[----:B------:R-:W-:Y:S01]  /*2f80*/  SEL R43, RZ, 0x1, P1 ;  /* 0x00000001ff2b7807 */ /* 0x000fe20000800000 */
[----:B------:R-:W-:Y:S01]  /*2f90*/  LDGSTS.E [R169+0x4], desc[UR20][R66.64], P2 ;  /* 0x0000400042a97fae */ /* 0x000fe20009121854 */
[----:B------:R-:W-:Y:S01]  /*2fa0*/  LOP3.LUT P2, RZ, R26, 0x1, RZ, 0xc0, !PT ;  /* 0x000000011aff7812 */ /* 0x000fe2000784c0ff */
[----:B------:R-:W-:Y:S01]  /*2fb0*/  IMAD R170, R105, R149, RZ ;  /* 0x0000009569aa7224 */ /* 0x000fe200078e02ff */
[--C-:B------:R-:W-:Y:S01]  /*2fc0*/  SHF.R.U32.HI R26, RZ, 0x2, R40.reuse ;  /* 0x00000002ff1a7819 */ /* 0x100fe20000011628 */
[----:B------:R-:W-:Y:S01]  /*2fd0*/  LDGSTS.E [R169+0x8], desc[UR20][R68.64], P4 ;  /* 0x0000800044a97fae */ /* 0x000fe2000a121854 */
[----:B------:R-:W-:Y:S01]  /*2fe0*/  SHF.R.U32.HI R40, RZ, 0x1, R40 ;  /* 0x00000001ff287819 */ /* 0x000fe20000011628 */
[----:B------:R-:W-:Y:S01]  /*2ff0*/  IMAD.IADD R43, R43, 0x1, R46 ;  /* 0x000000012b2b7824 */ /* 0x000fe200078e022e */
[----:B------:R-:W-:Y:S01]  /*3000*/  LOP3.LUT P4, RZ, R26, 0x1, RZ, 0xc0, !PT ;  /* 0x000000011aff7812 */ /* 0x000fe2000788c0ff */
[----:B------:R-:W-:Y:S01]  /*3010*/  LDGSTS.E [R169+0xc], desc[UR20][R62.64], P3 ;  /* 0x0000c0003ea97fae */ /* 0x000fe20009921854 */
[----:B------:R-:W-:Y:S01]  /*3020*/  ISETP.GT.AND P3, PT, R141, 0x1f, PT ;  /* 0x0000001f8d00780c */ /* 0x000fe20003f64270 */
[----:B------:R-:W-:Y:S01]  /*3030*/  IMAD.SHL.U32 R107, R170, 0x4, RZ ;  /* 0x00000004aa6b7824 */ /* 0x000fe200078e00ff */
[----:B------:R-:W-:Y:S01]  /*3040*/  LOP3.LUT R110, R6, 0x70, RZ, 0x3c, !PT ;  /* 0x00000070066e7812 */ /* 0x000fe200078e3cff */
[----:B------:R-:W-:Y:S01]  /*3050*/  IMAD.SHL.U32 R149, R149, 0x20, RZ ;  /* 0x0000002095957824 */ /* 0x000fe200078e00ff */
[----:B------:R-:W-:-:S02]  /*3060*/  SEL R26, RZ, 0x4, !P3 ;  /* 0x00000004ff1a7807 */ /* 0x000fc40005800000 */
[----:B------:R-:W-:Y:S01]  /*3070*/  LOP3.LUT P3, RZ, R40, 0x1, RZ, 0xc0, !PT ;  /* 0x0000000128ff7812 */ /* 0x000fe2000786c0ff */
[----:B------:R-:W-:Y:S01]  /*3080*/  IMAD.IADD R111, R5, 0x1, R110 ;  /* 0x00000001056f7824 */ /* 0x000fe200078e026e */
[----:B------:R-:W-:Y:S01]  /*3090*/  ISETP.GE.AND P6, PT, R105, R142, PT ;  /* 0x0000008e6900720c */ /* 0x000fe20003fc6270 */
[----:B------:R-:W-:Y:S01]  /*30a0*/  IMAD R142, R28, UR8, RZ ;  /* 0x000000081c8e7c24 */ /* 0x000fe2000f8e02ff */
[----:B------:R-:W-:Y:S02]  /*30b0*/  LOP3.LUT R43, R43, 0x3, RZ, 0xc0, !PT ;  /* 0x000000032b2b7812 */ /* 0x000fe400078ec0ff */
[----:B------:R-:W-:Y:S01]  /*30c0*/  SEL R26, R26, RZ, !P6 ;  /* 0x000000ff1a1a7207 */ /* 0x000fe20007000000 */
[----:B------:R-:W-:Y:S01]  /*30d0*/  LDGSTS.E [R111], desc[UR20][R60.64], P2 ;  /* 0x000000003c6f7fae */ /* 0x000fe20009121854 */
[----:B------:R-:W-:Y:S02]  /*30e0*/  IADD3 R31, P6, R107, UR6, RZ ;  /* 0x000000066b1f7c10 */ /* 0x000fe4000ffde0ff */
[----:B------:R-:W-:Y:S01]  /*30f0*/  IADD3 R41, R43, R44, R41 ;  /* 0x0000002c2b297210 */ /* 0x000fe20007ffe029 */
[----:B------:R-:W-:Y:S01]  /*3100*/  LDGSTS.E [R111+0x4], desc[UR20][R64.64], P4 ;  /* 0x00004000406f7fae */ /* 0x000fe2000a121854 */
[----:B------:R-:W-:-:S02]  /*3110*/  LOP3.LUT R55, R55, 0x3, RZ, 0xc0, !PT ;  /* 0x0000000337377812 */ /* 0x000fc400078ec0ff */
[----:B------:R-:W-:Y:S01]  /*3120*/  LEA.HI.X.SX32 R109, R170, UR7, 0x2, P6 ;  /* 0x00000007aa6d7c11 */ /* 0x000fe2000b0f16ff */
[----:B------:R-:W-:Y:S01]  /*3130*/  LDGSTS.E [R111+0x8], desc[UR20][R58.64], P3 ;  /* 0x000080003a6f7fae */ /* 0x000fe20009921854 */
[----:B------:R-:W-:Y:S02]  /*3140*/  IADD3 R53, R55, R54, R53 ;  /* 0x0000003637357210 */ /* 0x000fe40007ffe035 */
[----:B------:R-:W-:Y:S01]  /*3150*/  LOP3.LUT R34, R41, 0xf, RZ, 0xc0, !PT ;  /* 0x0000000f29227812 */ /* 0x000fe200078ec0ff */
[----:B------:R-:W-:Y:S01]  /*3160*/  LDGSTS.E [R111+0xc], desc[UR20][R24.64], !P5 ;  /* 0x0000c000186f7fae */ /* 0x000fe2000e921854 */
[-C--:B------:R-:W-:Y:S02]  /*3170*/  LEA R56, P5, R113, R31.reuse, 0x2 ;  /* 0x0000001f71387211 */ /* 0x080fe400078a10ff */
[----:B------:R-:W-:Y:S01]  /*3180*/  LOP3.LUT R38, R57, 0xf, RZ, 0xc0, !PT ;  /* 0x0000000f39267812 */ /* 0x000fe200078ec0ff */
[----:B------:R-:W-:Y:S01]  /*3190*/  IMAD R34, R37, 0x10, R34 ;  /* 0x0000001025227824 */ /* 0x000fe200078e0222 */
[----:B------:R-:W-:Y:S01]  /*31a0*/  LEA R54, P6, R167, R31, 0x2 ;  /* 0x0000001fa7367211 */ /* 0x000fe200078c10ff */
[----:B------:R-:W0:Y:S01]  /*31b0*/  LDGDEPBAR ;  /* 0x00000000000079af */ /* 0x000e220000000000 */
[----:B------:R-:W-:Y:S01]  /*31c0*/  LEA.HI.X.SX32 R57, R113, R109, 0x2, P5 ;  /* 0x0000006d71397211 */ /* 0x000fe200028f16ff */
[----:B------:R-:W-:Y:S01]  /*31d0*/  IMAD R38, R53, 0x10, R38 ;  /* 0x0000001035267824 */ /* 0x000fe200078e0226 */
[----:B------:R-:W-:-:S02]  /*31e0*/  LEA R46, P5, R165, R31, 0x2 ;  /* 0x0000001fa52e7211 */ /* 0x000fc400078a10ff */
[----:B------:R-:W-:Y:S02]  /*31f0*/  LEA.HI.X.SX32 R55, R167, R109, 0x2, P6 ;  /* 0x0000006da7377211 */ /* 0x000fe400030f16ff */
[----:B------:R-:W-:Y:S02]  /*3200*/  LEA R52, P6, R163, R31, 0x2 ;  /* 0x0000001fa3347211 */ /* 0x000fe400078c10ff */
[----:B------:R-:W-:Y:S02]  /*3210*/  LEA.HI.X.SX32 R47, R165, R109, 0x2, P5 ;  /* 0x0000006da52f7211 */ /* 0x000fe400028f16ff */
[----:B------:R-:W-:Y:S02]  /*3220*/  LEA R50, P5, R161, R31, 0x2 ;  /* 0x0000001fa1327211 */ /* 0x000fe400078a10ff */
[----:B------:R-:W-:Y:S02]  /*3230*/  LOP3.LUT R34, R34, 0xff, RZ, 0xc0, !PT ;  /* 0x000000ff22227812 */ /* 0x000fe400078ec0ff */
[----:B------:R-:W-:-:S02]  /*3240*/  LOP3.LUT R38, R38, 0xff, RZ, 0xc0, !PT ;  /* 0x000000ff26267812 */ /* 0x000fc400078ec0ff */
[----:B------:R-:W-:Y:S01]  /*3250*/  LEA.HI.X.SX32 R53, R163, R109, 0x2, P6 ;  /* 0x0000006da3357211 */ /* 0x000fe200030f16ff */
[----:B------:R-:W-:Y:S01]  /*3260*/  IMAD.IADD R27, R27, 0x1, R34 ;  /* 0x000000011b1b7824 */ /* 0x000fe200078e0222 */
[C---:B------:R-:W-:Y:S01]  /*3270*/  LEA R48, P6, R160.reuse, R31, 0x2 ;  /* 0x0000001fa0307211 */ /* 0x040fe200078c10ff */
[----:B------:R-:W-:Y:S01]  /*3280*/  IMAD.IADD R38, R45, 0x1, R38 ;  /* 0x000000012d267824 */ /* 0x000fe200078e0226 */
[----:B------:R-:W-:Y:S02]  /*3290*/  LEA.HI.X.SX32 R51, R161, R109, 0x2, P5 ;  /* 0x0000006da1337211 */ /* 0x000fe400028f16ff */
[----:B------:R-:W-:Y:S02]  /*32a0*/  LEA R44, P5, R159, R31, 0x2 ;  /* 0x0000001f9f2c7211 */ /* 0x000fe400078a10ff */
[----:B------:R-:W-:Y:S02]  /*32b0*/  LEA.HI.X.SX32 R49, R160, R109, 0x2, P6 ;  /* 0x0000006da0317211 */ /* 0x000fe400030f16ff */
[----:B------:R-:W-:-:S02]  /*32c0*/  LEA R36, P6, R158, R31, 0x2 ;  /* 0x0000001f9e247211 */ /* 0x000fc400078c10ff */
[----:B------:R-:W-:Y:S02]  /*32d0*/  LEA.HI.X.SX32 R45, R159, R109, 0x2, P5 ;  /* 0x0000006d9f2d7211 */ /* 0x000fe400028f16ff */
[----:B------:R-:W-:Y:S02]  /*32e0*/  LEA R42, P5, R168, R31, 0x2 ;  /* 0x0000001fa82a7211 */ /* 0x000fe400078a10ff */
[----:B------:R-:W-:Y:S02]  /*32f0*/  PRMT R174, R27, 0x5410, R38 ;  /* 0x000054101bae7816 */ /* 0x000fe40000000026 */
[----:B------:R-:W-:Y:S02]  /*3300*/  LEA.HI.X.SX32 R37, R158, R109, 0x2, P6 ;  /* 0x0000006d9e257211 */ /* 0x000fe400030f16ff */
[----:B------:R-:W-:Y:S02]  /*3310*/  LEA R40, P6, R166, R31, 0x2 ;  /* 0x0000001fa6287211 */ /* 0x000fe400078c10ff */
[----:B------:R-:W-:-:S02]  /*3320*/  ISETP.NE.U32.AND P2, PT, R26, RZ, PT ;  /* 0x000000ff1a00720c */ /* 0x000fc40003f45070 */
[----:B------:R-:W-:Y:S02]  /*3330*/  LEA.HI.X.SX32 R43, R168, R109, 0x2, P5 ;  /* 0x0000006da82b7211 */ /* 0x000fe400028f16ff */
[----:B------:R-:W-:Y:S02]  /*3340*/  SHF.R.U64 R26, R174, 0x1e, RZ ;  /* 0x0000001eae1a7819 */ /* 0x000fe400000012ff */
[----:B------:R-:W-:Y:S02]  /*3350*/  LEA R38, P5, R164, R31, 0x2 ;  /* 0x0000001fa4267211 */ /* 0x000fe400078a10ff */
[----:B------:R-:W-:Y:S02]  /*3360*/  LEA.HI.X.SX32 R41, R166, R109, 0x2, P6 ;  /* 0x0000006da6297211 */ /* 0x000fe400030f16ff */
[----:B------:R-:W-:Y:S02]  /*3370*/  LEA R34, P6, R162, R31, 0x2 ;  /* 0x0000001fa2227211 */ /* 0x000fe400078c10ff */
[----:B------:R-:W-:Y:S01]  /*3380*/  SHF.R.U64 R27, R174, 0x1f, RZ ;  /* 0x0000001fae1b7819 */ /* 0x000fe200000012ff */
[----:B------:R1:W-:Y:S01]  /*3390*/  LDGSTS.E [R173+0xc000], desc[UR20][R56.64], P2 ;  /* 0x0c00000038ad7fae */ /* 0x0003e20009121854 */
[----:B------:R-:W-:-:S02]  /*33a0*/  LOP3.LUT P4, RZ, R26, 0x1, RZ, 0xc0, !PT ;  /* 0x000000011aff7812 */ /* 0x000fc4000788c0ff */
[----:B------:R-:W-:Y:S01]  /*33b0*/  LEA.HI.X.SX32 R39, R164, R109, 0x2, P5 ;  /* 0x0000006da4277211 */ /* 0x000fe200028f16ff */
[----:B------:R2:W-:Y:S01]  /*33c0*/  LDGSTS.E [R173+0xc400], desc[UR20][R54.64], P2 ;  /* 0x0c40000036ad7fae */ /* 0x0005e20009121854 */
[----:B------:R-:W-:Y:S02]  /*33d0*/  LEA R26, P5, R157, R31, 0x2 ;  /* 0x0000001f9d1a7211 */ /* 0x000fe400078a10ff */
[----:B------:R-:W-:Y:S01]  /*33e0*/  LEA.HI.X.SX32 R35, R162, R109, 0x2, P6 ;  /* 0x0000006da2237211 */ /* 0x000fe200030f16ff */
[----:B------:R3:W-:Y:S01]  /*33f0*/  LDGSTS.E [R173+0xc800], desc[UR20][R46.64], P2 ;  /* 0x0c8000002ead7fae */ /* 0x0007e20009121854 */
[----:B------:R-:W-:Y:S02]  /*3400*/  LEA R32, P6, R156, R31, 0x2 ;  /* 0x0000001f9c207211 */ /* 0x000fe400078c10ff */
[----:B------:R-:W-:Y:S01]  /*3410*/  LOP3.LUT P3, RZ, R27, 0x1, RZ, 0xc0, !PT ;  /* 0x000000011bff7812 */ /* 0x000fe2000786c0ff */
[----:B------:R4:W-:Y:S01]  /*3420*/  LDGSTS.E [R173+0xcc00], desc[UR20][R52.64], P2 ;  /* 0x0cc0000034ad7fae */ /* 0x0009e20009121854 */
[----:B------:R-:W-:Y:S01]  /*3430*/  LEA.HI.X.SX32 R27, R157, R109, 0x2, P5 ;  /* 0x0000006d9d1b7211 */ /* 0x000fe200028f16ff */
[----:B-1----:R-:W-:Y:S01]  /*3440*/  IMAD.WIDE R56, R149, 0x4, R56 ;  /* 0x0000000495387825 */ /* 0x002fe200078e0238 */
[----:B------:R-:W-:Y:S01]  /*3450*/  LEA R30, P5, R145, R31, 0x2 ;  /* 0x0000001f911e7211 */ /* 0x000fe200078a10ff */
[----:B------:R-:W-:Y:S01]  /*3460*/  LDGSTS.E [R173+0xd000], desc[UR20][R50.64], P2 ;  /* 0x0d00000032ad7fae */ /* 0x000fe20009121854 */
[----:B------:R-:W-:Y:S01]  /*3470*/  SHF.R.U64 R29, R174, 0x1d, RZ ;  /* 0x0000001dae1d7819 */ /* 0x000fe200000012ff */
[C---:B--2---:R-:W-:Y:S01]  /*3480*/  IMAD.WIDE R54, R149.reuse, 0x4, R54 ;  /* 0x0000000495367825 */ /* 0x044fe200078e0236 */
[----:B------:R-:W-:Y:S01]  /*3490*/  LEA.HI.X.SX32 R33, R156, R109, 0x2, P6 ;  /* 0x0000006d9c217211 */ /* 0x000fe200030f16ff */
[----:B------:R-:W-:Y:S01]  /*34a0*/  LDGSTS.E [R173+0xd400], desc[UR20][R48.64], P2 ;  /* 0x0d40000030ad7fae */ /* 0x000fe20009121854 */
[----:B------:R-:W-:Y:S01]  /*34b0*/  LEA R28, P6, R142, R31, 0x2 ;  /* 0x0000001f8e1c7211 */ /* 0x000fe200078c10ff */
[----:B---3--:R-:W-:Y:S01]  /*34c0*/  IMAD.WIDE R46, R149, 0x4, R46 ;  /* 0x00000004952e7825 */ /* 0x008fe200078e022e */
[----:B------:R-:W-:Y:S01]  /*34d0*/  SHF.R.U64 R171, R174, 0x1c, RZ ;  /* 0x0000001caeab7819 */ /* 0x000fe200000012ff */
[----:B------:R-:W-:Y:S01]  /*34e0*/  LDGSTS.E [R173+0xd800], desc[UR20][R44.64], P2 ;  /* 0x0d8000002cad7fae */ /* 0x000fe20009121854 */
[-C--:B------:R-:W-:Y:S01]  /*34f0*/  LEA.HI.X.SX32 R31, R145, R109.reuse, 0x2, P5 ;  /* 0x0000006d911f7211 */ /* 0x080fe200028f16ff */
[----:B----4-:R-:W-:Y:S01]  /*3500*/  IMAD.WIDE R52, R149, 0x4, R52 ;  /* 0x0000000495347825 */ /* 0x010fe200078e0234 */
[----:B------:R-:W-:Y:S01]  /*3510*/  LOP3.LUT P5, RZ, R29, 0x1, RZ, 0xc0, !PT ;  /* 0x000000011dff7812 */ /* 0x000fe200078ac0ff */
[----:B------:R-:W-:Y:S01]  /*3520*/  LDGSTS.E [R173+0xdc00], desc[UR20][R36.64], P2 ;  /* 0x0dc0000024ad7fae */ /* 0x000fe20009121854 */
[----:B------:R-:W-:Y:S01]  /*3530*/  LEA.HI.X.SX32 R29, R142, R109, 0x2, P6 ;  /* 0x0000006d8e1d7211 */ /* 0x000fe200030f16ff */
[----:B------:R-:W-:Y:S01]  /*3540*/  IMAD.SHL.U32 R109, R148, 0x20, RZ ;  /* 0x00000020946d7824 */ /* 0x000fe200078e00ff */
[----:B------:R-:W-:Y:S01]  /*3550*/  LOP3.LUT P6, RZ, R171, 0x1, RZ, 0xc0, !PT ;  /* 0x00000001abff7812 */ /* 0x000fe200078cc0ff */
[----:B------:R-:W-:Y:S01]  /*3560*/  IMAD.IADD R171, R5, 0x1, R112 ;  /* 0x0000000105ab7824 */ /* 0x000fe200078e0270 */
[C---:B------:R-:W-:Y:S01]  /*3570*/  SHF.R.U64 R176, R174.reuse, 0x1b, RZ ;  /* 0x0000001baeb07819 */ /* 0x040fe200000012ff */
[----:B------:R-:W-:Y:S01]  /*3580*/  IMAD.WIDE R154, R109, 0x4, R154 ;  /* 0x000000046d9a7825 */ /* 0x000fe200078e029a */
[----:B------:R-:W-:-:S02]  /*3590*/  SHF.R.U64 R178, R174, 0x18, RZ ;  /* 0x00000018aeb27819 */ /* 0x000fc400000012ff */
[----:B------:R-:W-:Y:S01]  /*35a0*/  LDGSTS.E [R171+0xc200], desc[UR20][R42.64], P2 ;  /* 0x0c2000002aab7fae */ /* 0x000fe20009121854 */
[----:B------:R-:W-:-:S03]  /*35b0*/  IMAD.WIDE R152, R109, 0x4, R152 ;  /* 0x000000046d987825 */ /* 0x000fc600078e0298 */
        /* <DEDUP_REMOVED lines=13> */
[----:B------:R-:W-:Y:S01]  /*3690*/  LOP3.LUT P2, RZ, R176, 0x1, RZ, 0xc0, !PT ;  /* 0x00000001b0ff7812 */ /* 0x000fe2000784c0ff */
[C---:B------:R-:W-:Y:S01]  /*36a0*/  IMAD.WIDE R130, R109.reuse, 0x4, R130 ;  /* 0x000000046d827825 */ /* 0x040fe200078e0282 */
[----:B------:R-:W-:Y:S01]  /*36b0*/  SHF.R.U64 R176, R174, 0x1a, RZ ;  /* 0x0000001aaeb07819 */ /* 0x000fe200000012ff */
[----:B------:R-:W0:Y:S02]  /*36c0*/  LDGDEPBAR ;  /* 0x00000000000079af */ /* 0x000e240000000000 */
[C---:B------:R-:W-:Y:S01]  /*36d0*/  IMAD.WIDE R126, R109.reuse, 0x4, R126 ;  /* 0x000000046d7e7825 */ /* 0x040fe200078e027e */
[----:B------:R-:W-:Y:S03]  /*36e0*/  BAR.SYNC.DEFER_BLOCKING 0x0 ;  /* 0x0000000000007b1d */ /* 0x000fe60000010000 */
[----:B------:R-:W-:-:S04]  /*36f0*/  IMAD.WIDE R122, R109, 0x4, R122 ;  /* 0x000000046d7a7825 */ /* 0x000fc800078e027a */
[----:B------:R-:W-:-:S04]  /*3700*/  IMAD.WIDE R124, R109, 0x4, R124 ;  /* 0x000000046d7c7825 */ /* 0x000fc800078e027c */
[----:B------:R-:W-:-:S04]  /*3710*/  IMAD.WIDE R120, R109, 0x4, R120 ;  /* 0x000000046d787825 */ /* 0x000fc800078e0278 */
[----:B------:R-:W-:-:S04]  /*3720*/  IMAD.WIDE R118, R109, 0x4, R118 ;  /* 0x000000046d767825 */ /* 0x000fc800078e0276 */
[----:B------:R-:W-:-:S04]  /*3730*/  IMAD.WIDE R116, R109, 0x4, R116 ;  /* 0x000000046d747825 */ /* 0x000fc800078e0274 */
[C---:B------:R-:W-:Y:S01]  /*3740*/  IMAD.WIDE R86, R109.reuse, 0x4, R86 ;  /* 0x000000046d567825 */ /* 0x040fe200078e0256 */
[----:B------:R-:W-:Y:S01]  /*3750*/  @!PT LDS RZ, [RZ] ;  /* 0x00000000fffff984 */ /* 0x000fe20000000800 */
[----:B------:R-:W-:Y:S01]  /*3760*/  @!PT LDS RZ, [RZ] ;  /* 0x00000000fffff984 */ /* 0x000fe20000000800 */
[----:B------:R-:W-:Y:S01]  /*3770*/  @!PT LDS RZ, [RZ] ;  /* 0x00000000fffff984 */ /* 0x000fe20000000800 */
[----:B------:R-:W-:Y:S01]  /*3780*/  LDGSTS.E [R181+0x4000], desc[UR20][R154.64], P3 ;  /* 0x040000009ab57fae */ /* 0x000fe20009921854 */
[----:B------:R-:W-:Y:S02]  /*3790*/  LOP3.LUT P3, RZ, R176, 0x1, RZ, 0xc0, !PT ;  /* 0x00000001b0ff7812 */ /* 0x000fe4000786c0ff */
[C---:B------:R-:W-:Y:S01]  /*37a0*/  IMAD.WIDE R114, R109.reuse, 0x4, R114 ;  /* 0x000000046d727825 */ /* 0x040fe200078e0272 */
[----:B------:R-:W-:Y:S01]  /*37b0*/  SHF.R.U64 R176, R174, 0x19, RZ ;  /* 0x00000019aeb07819 */ /* 0x000fe200000012ff */
[----:B------:R1:W-:Y:S02]  /*37c0*/  LDGSTS.E [R181+0x4004], desc[UR20][R152.64], P4 ;  /* 0x0400400098b57fae */ /* 0x0003e4000a121854 */
[C---:B------:R-:W-:Y:S01]  /*37d0*/  IMAD.WIDE R84, R109.reuse, 0x4, R84 ;  /* 0x000000046d547825 */ /* 0x040fe200078e0254 */
[----:B------:R-:W-:Y:S01]  /*37e0*/  LOP3.LUT P4, RZ, R176, 0x1, RZ, 0xc0, !PT ;  /* 0x00000001b0ff7812 */ /* 0x000fe2000788c0ff */
[----:B------:R-:W-:Y:S01]  /*37f0*/  LDGSTS.E [R181+0x4008], desc[UR20][R150.64], P5 ;  /* 0x0400800096b57fae */ /* 0x000fe2000a921854 */
[----:B------:R-:W-:Y:S01]  /*3800*/  LOP3.LUT P5, RZ, R178, 0x1, RZ, 0xc0, !PT ;  /* 0x00000001b2ff7812 */ /* 0x000fe200078ac0ff */
[C---:B------:R-:W-:Y:S01]  /*3810*/  IMAD.WIDE R82, R109.reuse, 0x4, R82 ;  /* 0x000000046d527825 */ /* 0x040fe200078e0252 */
[----:B------:R-:W-:Y:S01]  /*3820*/  SHF.R.U64 R176, R174, 0x17, RZ ;  /* 0x00000017aeb07819 */ /* 0x000fe200000012ff */
[----:B------:R2:W-:Y:S02]  /*3830*/  LDGSTS.E [R181+0x400c], desc[UR20][R138.64], P6 ;  /* 0x0400c0008ab57fae */ /* 0x0005e4000b121854 */
[C---:B------:R-:W-:Y:S01]  /*3840*/  IMAD.WIDE R80, R109.reuse, 0x4, R80 ;  /* 0x000000046d507825 */ /* 0x040fe200078e0250 */
[----:B------:R-:W-:Y:S01]  /*3850*/  LOP3.LUT P6, RZ, R176, 0x1, RZ, 0xc0, !PT ;  /* 0x00000001b0ff7812 */ /* 0x000fe200078cc0ff */
[----:B------:R-:W-:Y:S01]  /*3860*/  LDGSTS.E [R179+0x4000], desc[UR20][R136.64], P2 ;  /* 0x0400000088b37fae */ /* 0x000fe20009121854 */
[C---:B-1----:R-:W-:Y:S01]  /*3870*/  SHF.R.U64 R153, R174.reuse, 0x16, RZ ;  /* 0x00000016ae997819 */ /* 0x042fe200000012ff */
[----:B------:R-:W-:Y:S01]  /*3880*/  IMAD.WIDE R76, R109, 0x4, R76 ;  /* 0x000000046d4c7825 */ /* 0x000fe200078e024c */
[----:B------:R-:W-:Y:S01]  /*3890*/  SHF.R.U64 R152, R174, 0x15, RZ ;  /* 0x00000015ae987819 */ /* 0x000fe200000012ff */
[----:B------:R-:W-:Y:S01]  /*38a0*/  LDGSTS.E [R179+0x4004], desc[UR20][R134.64], P3 ;  /* 0x0400400086b37fae */ /* 0x000fe20009921854 */
[----:B------:R-:W-:Y:S01]  /*38b0*/  LOP3.LUT P2, RZ, R153, 0x1, RZ, 0xc0, !PT ;  /* 0x0000000199ff7812 */ /* 0x000fe2000784c0ff */
[C---:B------:R-:W-:Y:S01]  /*38c0*/  IMAD.WIDE R78, R109.reuse, 0x4, R78 ;  /* 0x000000046d4e7825 */ /* 0x040fe200078e024e */
[----:B------:R-:W-:Y:S01]  /*38d0*/  LOP3.LUT P3, RZ, R152, 0x1, RZ, 0xc0, !PT ;  /* 0x0000000198ff7812 */ /* 0x000fe2000786c0ff */
[----:B------:R1:W-:Y:S01]  /*38e0*/  LDGSTS.E [R179+0x4008], desc[UR20][R132.64], P4 ;  /* 0x0400800084b37fae */ /* 0x0003e2000a121854 */
[C---:B--2---:R-:W-:Y:S01]  /*38f0*/  SHF.R.U64 R138, R174.reuse, 0x14, RZ ;  /* 0x00000014ae8a7819 */ /* 0x044fe200000012ff */
[C---:B------:R-:W-:Y:S01]  /*3900*/  IMAD.WIDE R72, R109.reuse, 0x4, R72 ;  /* 0x000000046d487825 */ /* 0x040fe200078e0248 */
[----:B------:R-:W-:Y:S01]  /*3910*/  SHF.R.U64 R139, R174, 0x13, RZ ;  /* 0x00000013ae8b7819 */ /* 0x000fe200000012ff */
[----:B------:R2:W-:Y:S01]  /*3920*/  LDGSTS.E [R179+0x400c], desc[UR20][R128.64], P5 ;  /* 0x0400c00080b37fae */ /* 0x0005e2000a921854 */
[----:B------:R-:W-:Y:S01]  /*3930*/  LOP3.LUT P4, RZ, R138, 0x1, RZ, 0xc0, !PT ;  /* 0x000000018aff7812 */ /* 0x000fe2000788c0ff */
[----:B------:R-:W-:Y:S01]  /*3940*/  IMAD.WIDE R74, R109, 0x4, R74 ;  /* 0x000000046d4a7825 */ /* 0x000fe200078e024a */
[----:B------:R-:W-:Y:S01]  /*3950*/  LOP3.LUT P5, RZ, R139, 0x1, RZ, 0xc0, !PT ;  /* 0x000000018bff7812 */ /* 0x000fe200078ac0ff */
[----:B------:R-:W-:Y:S01]  /*3960*/  LDGSTS.E [R177+0x4000], desc[UR20][R130.64], P6 ;  /* 0x0400000082b17fae */ /* 0x000fe2000b121854 */
[C---:B------:R-:W-:Y:S01]  /*3970*/  SHF.R.U64 R138, R174.reuse, 0x12, RZ ;  /* 0x00000012ae8a7819 */ /* 0x040fe200000012ff */
[C---:B------:R-:W-:Y:S01]  /*3980*/  IMAD.WIDE R70, R109.reuse, 0x4, R70 ;  /* 0x000000046d467825 */ /* 0x040fe200078e0246 */
[C---:B-1----:R-:W-:Y:S01]  /*3990*/  SHF.R.U64 R133, R174.reuse, 0x11, RZ ;  /* 0x00000011ae857819 */ /* 0x042fe200000012ff */
[----:B------:R-:W-:Y:S01]  /*39a0*/  LDGSTS.E [R177+0x4004], desc[UR20][R126.64], P2 ;  /* 0x040040007eb17fae */ /* 0x000fe20009121854 */
[----:B------:R-:W-:Y:S01]  /*39b0*/  SHF.R.U64 R132, R174, 0x10, RZ ;  /* 0x00000010ae847819 */ /* 0x000fe200000012ff */
[C---:B------:R-:W-:Y:S01]  /*39c0*/  IMAD.WIDE R66, R109.reuse, 0x4, R66 ;  /* 0x000000046d427825 */ /* 0x040fe200078e0242 */
[----:B------:R-:W-:Y:S01]  /*39d0*/  LOP3.LUT P6, RZ, R138, 0x1, RZ, 0xc0, !PT ;  /* 0x000000018aff7812 */ /* 0x000fe200078cc0ff */
[----:B------:R1:W-:Y:S01]  /*39e0*/  LDGSTS.E [R177+0x4008], desc[UR20][R122.64], P3 ;  /* 0x040080007ab17fae */ /* 0x0003e20009921854 */
[----:B--2---:R-:W-:Y:S01]  /*39f0*/  SHF.R.U64 R128, R174, 0xf, RZ ;  /* 0x0000000fae807819 */ /* 0x004fe200000012ff */
[----:B------:R-:W-:Y:S01]  /*3a00*/  IMAD.WIDE R68, R109, 0x4, R68 ;  /* 0x000000046d447825 */ /* 0x000fe200078e0244 */
[----:B------:R-:W-:Y:S01]  /*3a10*/  LOP3.LUT P2, RZ, R133, 0x1, RZ, 0xc0, !PT ;  /* 0x0000000185ff7812 */ /* 0x000fe2000784c0ff */
[----:B------:R-:W-:Y:S01]  /*3a20*/  LDGSTS.E [R177+0x400c], desc[UR20][R124.64], P4 ;  /* 0x0400c0007cb17fae */ /* 0x000fe2000a121854 */
[----:B------:R-:W-:Y:S01]  /*3a30*/  LOP3.LUT P3, RZ, R132, 0x1, RZ, 0xc0, !PT ;  /* 0x0000000184ff7812 */ /* 0x000fe2000786c0ff */
[C---:B------:R-:W-:Y:S01]  /*3a40*/  IMAD.WIDE R62, R109.reuse, 0x4, R62 ;  /* 0x000000046d3e7825 */ /* 0x040fe200078e023e */
[----:B------:R-:W-:Y:S01]  /*3a50*/  LOP3.LUT P4, RZ, R128, 0x1, RZ, 0xc0, !PT ;  /* 0x0000000180ff7812 */ /* 0x000fe2000788c0ff */
[----:B------:R-:W-:Y:S01]  /*3a60*/  LDGSTS.E [R175+0x4000], desc[UR20][R120.64], P5 ;  /* 0x0400000078af7fae */ /* 0x000fe2000a921854 */
[C---:B------:R-:W-:Y:S01]  /*3a70*/  SHF.R.U64 R129, R174.reuse, 0xe, RZ ;  /* 0x0000000eae817819 */ /* 0x040fe200000012ff */
[----:B------:R-:W-:Y:S01]  /*3a80*/  IMAD.WIDE R60, R109, 0x4, R60 ;  /* 0x000000046d3c7825 */ /* 0x000fe200078e023c */
[C---:B------:R-:W-:Y:S01]  /*3a90*/  SHF.R.U64 R128, R174.reuse, 0xd, RZ ;  /* 0x0000000dae807819 */ /* 0x040fe200000012ff */
[----:B------:R2:W-:Y:S01]  /*3aa0*/  LDGSTS.E [R175+0x4004], desc[UR20][R118.64], P6 ;  /* 0x0400400076af7fae */ /* 0x0005e2000b121854 */
[----:B------:R-:W-:Y:S01]  /*3ab0*/  LOP3.LUT P5, RZ, R129, 0x1, RZ, 0xc0, !PT ;  /* 0x0000000181ff7812 */ /* 0x000fe200078ac0ff */
[C---:B------:R-:W-:Y:S01]  /*3ac0*/  IMAD.WIDE R64, R109.reuse, 0x4, R64 ;  /* 0x000000046d407825 */ /* 0x040fe200078e0240 */
[C---:B-1----:R-:W-:Y:S01]  /*3ad0*/  SHF.R.U64 R123, R174.reuse, 0xc, RZ ;  /* 0x0000000cae7b7819 */ /* 0x042fe200000012ff */
[----:B------:R-:W-:Y:S01]  /*3ae0*/  LDGSTS.E [R175+0x4008], desc[UR20][R116.64], P2 ;  /* 0x0400800074af7fae */ /* 0x000fe20009121854 */
[----:B------:R-:W-:Y:S01]  /*3af0*/  SHF.R.U64 R122, R174, 0xb, RZ ;  /* 0x0000000bae7a7819 */ /* 0x000fe200000012ff */
[----:B------:R-:W-:Y:S01]  /*3b00*/  IMAD.WIDE R58, R109, 0x4, R58 ;  /* 0x000000046d3a7825 */ /* 0x000fe200078e023a */
[----:B------:R-:W-:Y:S01]  /*3b10*/  LOP3.LUT P6, RZ, R128, 0x1, RZ, 0xc0, !PT ;  /* 0x0000000180ff7812 */ /* 0x000fe200078cc0ff */
[----:B------:R1:W-:Y:S01]  /*3b20*/  LDGSTS.E [R175+0x400c], desc[UR20][R86.64], P3 ;  /* 0x0400c00056af7fae */ /* 0x0003e20009921854 */
[----:B------:R-:W-:Y:S01]  /*3b30*/  LOP3.LUT P2, RZ, R123, 0x1, RZ, 0xc0, !PT ;  /* 0x000000017bff7812 */ /* 0x000fe2000784c0ff */
[----:B------:R-:W-:Y:S01]  /*3b40*/  IMAD.WIDE R24, R109, 0x4, R24 ;  /* 0x000000046d187825 */ /* 0x000fe200078e0218 */
[----:B------:R-:W-:Y:S01]  /*3b50*/  LOP3.LUT P3, RZ, R122, 0x1, RZ, 0xc0, !PT ;  /* 0x000000017aff7812 */ /* 0x000fe2000786c0ff */
[----:B------:R-:W-:Y:S01]  /*3b60*/  LDGSTS.E [R185+0x4000], desc[UR20][R114.64], P4 ;  /* 0x0400000072b97fae */ /* 0x000fe2000a121854 */
[C---:B--2---:R-:W-:Y:S01]  /*3b70*/  SHF.R.U64 R118, R174.reuse, 0xa, RZ ;  /* 0x0000000aae767819 */ /* 0x044fe200000012ff */
[C---:B------:R-:W-:Y:S01]  /*3b80*/  IMAD.WIDE R50, R149.reuse, 0x4, R50 ;  /* 0x0000000495327825 */ /* 0x040fe200078e0232 */
[----:B------:R-:W-:Y:S01]  /*3b90*/  SHF.R.U64 R119, R174, 0x9, RZ ;  /* 0x00000009ae777819 */ /* 0x000fe200000012ff */
[----:B------:R-:W-:Y:S01]  /*3ba0*/  LDGSTS.E [R185+0x4004], desc[UR20][R84.64], P5 ;  /* 0x0400400054b97fae */ /* 0x000fe2000a921854 */
[----:B------:R-:W-:Y:S01]  /*3bb0*/  LOP3.LUT P4, RZ, R118, 0x1, RZ, 0xc0, !PT ;  /* 0x0000000176ff7812 */ /* 0x000fe2000788c0ff */
[----:B------:R-:W-:Y:S01]  /*3bc0*/  IMAD.WIDE R48, R149, 0x4, R48 ;  /* 0x0000000495307825 */ /* 0x000fe200078e0230 */
[----:B------:R-:W-:Y:S01]  /*3bd0*/  LOP3.LUT P5, RZ, R119, 0x1, RZ, 0xc0, !PT ;  /* 0x0000000177ff7812 */ /* 0x000fe200078ac0ff */
[----:B------:R2:W-:Y:S01]  /*3be0*/  LDGSTS.E [R185+0x4008], desc[UR20][R82.64], P6 ;  /* 0x0400800052b97fae */ /* 0x0005e2000b121854 */
[C---:B------:R-:W-:Y:S01]  /*3bf0*/  SHF.R.U64 R118, R174.reuse, 0x8, RZ ;  /* 0x00000008ae767819 */ /* 0x040fe200000012ff */
        /* <DEDUP_REMOVED lines=8> */
[C---:B------:R-:W-:Y:S01]  /*3c80*/  IMAD.WIDE R42, R149.reuse, 0x4, R42 ;  /* 0x00000004952a7825 */ /* 0x040fe200078e022a */
[----:B------:R-:W-:Y:S01]  /*3c90*/  LOP3.LUT P3, RZ, R86, 0x1, RZ, 0xc0, !PT ;  /* 0x0000000156ff7812 */ /* 0x000fe2000786c0ff */
[----:B------:R-:W-:Y:S01]  /*3ca0*/  LDGSTS.E [R183+0x4004], desc[UR20][R78.64], P4 ;  /* 0x040040004eb77fae */ /* 0x000fe2000a121854 */
[C---:B--2---:R-:W-:Y:S01]  /*3cb0*/  SHF.R.U64 R83, R174.reuse, 0x5, RZ ;  /* 0x00000005ae537819 */ /* 0x044fe200000012ff */
[----:B------:R-:W-:Y:S01]  /*3cc0*/  IMAD.WIDE R40, R149, 0x4, R40 ;  /* 0x0000000495287825 */ /* 0x000fe200078e0228 */
[----:B------:R-:W-:Y:S01]  /*3cd0*/  SHF.R.U64 R82, R174, 0x4, RZ ;  /* 0x00000004ae527819 */ /* 0x000fe200000012ff */
[----:B------:R2:W-:Y:S01]  /*3ce0*/  LDGSTS.E [R183+0x4008], desc[UR20][R72.64], P5 ;  /* 0x0400800048b77fae */ /* 0x0005e2000a921854 */
[----:B------:R-:W-:Y:S01]  /*3cf0*/  LOP3.LUT P4, RZ, R83, 0x1, RZ, 0xc0, !PT ;  /* 0x0000000153ff7812 */ /* 0x000fe2000788c0ff */
[----:B------:R-:W-:Y:S01]  /*3d00*/  IMAD.WIDE R38, R149, 0x4, R38 ;  /* 0x0000000495267825 */ /* 0x000fe200078e0226 */
[----:B------:R-:W-:Y:S01]  /*3d10*/  LOP3.LUT P5, RZ, R82, 0x1, RZ, 0xc0, !PT ;  /* 0x0000000152ff7812 */ /* 0x000fe200078ac0ff */
[----:B------:R-:W-:Y:S01]  /*3d20*/  LDGSTS.E [R183+0x400c], desc[UR20][R74.64], P6 ;  /* 0x0400c0004ab77fae */ /* 0x000fe2000b121854 */
[----:B------:R-:W-:Y:S01]  /*3d30*/  ISETP.GE.AND P6, PT, R105, R172, PT ;  /* 0x000000ac6900720c */ /* 0x000fe20003fc6270 */
[C---:B------:R-:W-:Y:S01]  /*3d40*/  IMAD.WIDE R34, R149.reuse, 0x4, R34 ;  /* 0x0000000495227825 */ /* 0x040fe200078e0222 */
[C---:B-1----:R-:W-:Y:S01]  /*3d50*/  SHF.R.U64 R77, R174.reuse, 0x3, RZ ;  /* 0x00000003ae4d7819 */ /* 0x042fe200000012ff */
[----:B------:R1:W-:Y:S01]  /*3d60*/  LDGSTS.E [R169+0x4000], desc[UR20][R70.64], P2 ;  /* 0x0400000046a97fae */ /* 0x0003e20009121854 */
[C---:B------:R-:W-:Y:S01]  /*3d70*/  SHF.R.U64 R76, R174.reuse, 0x2, RZ ;  /* 0x00000002ae4c7819 */ /* 0x040fe200000012ff */
[----:B------:R-:W-:Y:S01]  /*3d80*/  IMAD.WIDE R26, R149, 0x4, R26 ;  /* 0x00000004951a7825 */ /* 0x000fe200078e021a */
[----:B------:R-:W-:Y:S01]  /*3d90*/  SHF.R.U64 R174, R174, 0x1, RZ ;  /* 0x00000001aeae7819 */ /* 0x000fe200000012ff */
[----:B------:R3:W-:Y:S01]  /*3da0*/  LDGSTS.E [R169+0x4004], desc[UR20][R66.64], P3 ;  /* 0x0400400042a97fae */ /* 0x0007e20009921854 */
[----:B------:R-:W-:Y:S01]  /*3db0*/  LOP3.LUT P2, RZ, R77, 0x1, RZ, 0xc0, !PT ;  /* 0x000000014dff7812 */ /* 0x000fe2000784c0ff */
[----:B------:R-:W-:Y:S01]  /*3dc0*/  IMAD.WIDE R32, R149, 0x4, R32 ;  /* 0x0000000495207825 */ /* 0x000fe200078e0220 */
[----:B------:R-:W-:Y:S01]  /*3dd0*/  LOP3.LUT P3, RZ, R76, 0x1, RZ, 0xc0, !PT ;  /* 0x000000014cff7812 */ /* 0x000fe2000786c0ff */
[----:B------:R4:W-:Y:S01]  /*3de0*/  LDGSTS.E [R169+0x4008], desc[UR20][R68.64], P4 ;  /* 0x0400800044a97fae */ /* 0x0009e2000a121854 */
[----:B------:R-:W-:Y:S01]  /*3df0*/  ISETP.GT.AND P4, PT, R141, 0x3f, PT ;  /* 0x0000003f8d00780c */ /* 0x000fe20003f84270 */
[C---:B------:R-:W-:Y:S01]  /*3e00*/  IMAD.WIDE R30, R149.reuse, 0x4, R30 ;  /* 0x00000004951e7825 */ /* 0x040fe200078e021e */
[----:B--2---:R-:W-:Y:S01]  /*3e10*/  LOP3.LUT R72, R0, 0x1, RZ, 0xfc, !PT ;  /* 0x0000000100487812 */ /* 0x004fe200078efcff */
[----:B------:R2:W-:Y:S01]  /*3e20*/  LDGSTS.E [R169+0x400c], desc[UR20][R62.64], P5 ;  /* 0x0400c0003ea97fae */ /* 0x0005e2000a921854 */
[----:B-1----:R-:W-:Y:S01]  /*3e30*/  SEL R70, RZ, 0x4, P6 ;  /* 0x00000004ff467807 */ /* 0x002fe20003000000 */
[----:B------:R-:W-:Y:S01]  /*3e40*/  IMAD.WIDE R28, R149, 0x4, R28 ;  /* 0x00000004951c7825 */ /* 0x000fe200078e021c */
[----:B------:R-:W-:-:S02]  /*3e50*/  LOP3.LUT P5, RZ, R174, 0x1, RZ, 0xc0, !PT ;  /* 0x00000001aeff7812 */ /* 0x000fc400078ac0ff */
[----:B------:R-:W-:Y:S02]  /*3e60*/  CS2R R74, SRZ ;  /* 0x00000000004a7805 */ /* 0x000fe4000001ff00 */
[----:B------:R-:W-:Y:S01]  /*3e70*/  SEL R70, R70, RZ, P4 ;  /* 0x000000ff46467207 */ /* 0x000fe20002000000 */
[----:B------:R1:W-:Y:S01]  /*3e80*/  LDGSTS.E [R111+0x4000], desc[UR20][R60.64], P2 ;  /* 0x040000003c6f7fae */ /* 0x0003e20009121854 */
[----:B---3--:R-:W-:Y:S02]  /*3e90*/  LOP3.LUT R66, R0, 0x2, RZ, 0xfc, !PT ;  /* 0x0000000200427812 */ /* 0x008fe400078efcff */
[----:B----4-:R-:W-:Y:S02]  /*3ea0*/  CS2R R68, SRZ ;  /* 0x0000000000447805 */ /* 0x010fe4000001ff00 */
[----:B------:R-:W-:Y:S01]  /*3eb0*/  ISETP.NE.U32.AND P6, PT, R70, RZ, PT ;  /* 0x000000ff4600720c */ /* 0x000fe20003fc5070 */
[----:B------:R3:W-:Y:S01]  /*3ec0*/  LDGSTS.E [R111+0x4004], desc[UR20][R64.64], P3 ;  /* 0x04004000406f7fae */ /* 0x0007e20009921854 */
[----:B------:R-:W-:-:S02]  /*3ed0*/  ISETP.LT.AND P2, PT, R66, R147, !P0 ;  /* 0x000000934200720c */ /* 0x000fc40004741270 */
[----:B------:R-:W-:Y:S02]  /*3ee0*/  CS2R R70, SRZ ;  /* 0x0000000000467805 */ /* 0x000fe4000001ff00 */
[C---:B------:R-:W-:Y:S02]  /*3ef0*/  LOP3.LUT R66, R0.reuse, 0x3, RZ, 0xfc, !PT ;  /* 0x0000000300427812 */ /* 0x040fe400078efcff */
[----:B------:R-:W-:Y:S02]  /*3f00*/  CS2R R76, SRZ ;  /* 0x00000000004c7805 */ /* 0x000fe4000001ff00 */
[----:B--2---:R-:W-:Y:S01]  /*3f10*/  LOP3.LUT R62, R0, 0x4, RZ, 0xfc, !PT ;  /* 0x00000004003e7812 */ /* 0x004fe200078efcff */
[----:B------:R2:W-:Y:S01]  /*3f20*/  LDGSTS.E [R111+0x4008], desc[UR20][R58.64], P5 ;  /* 0x040080003a6f7fae */ /* 0x0005e2000a921854 */
[----:B------:R-:W-:Y:S02]  /*3f30*/  ISETP.LT.AND P4, PT, R72, R147, !P0 ;  /* 0x000000934800720c */ /* 0x000fe40004781270 */
[----:B-1----:R-:W-:-:S02]  /*3f40*/  CS2R R60, SRZ ;  /* 0x00000000003c7805 */ /* 0x002fc4000001ff00 */
[-C--:B------:R-:W-:Y:S01]  /*3f50*/  ISETP.LT.AND P3, PT, R66, R147.reuse, !P0 ;  /* 0x000000934200720c */ /* 0x080fe20004761270 */
[----:B------:R1:W-:Y:S01]  /*3f60*/  LDGSTS.E [R111+0x400c], desc[UR20][R24.64], !P1 ;  /* 0x0400c000186f7fae */ /* 0x0003e2000c921854 */
[----:B------:R-:W-:Y:S02]  /*3f70*/  ISETP.GE.AND P1, PT, R141, 0x20, PT ;  /* 0x000000208d00780c */ /* 0x000fe40003f26270 */
[----:B---3--:R-:W-:Y:S02]  /*3f80*/  CS2R R64, SRZ ;  /* 0x0000000000407805 */ /* 0x008fe4000001ff00 */
[----:B------:R-:W-:Y:S01]  /*3f90*/  ISETP.LT.AND P5, PT, R62, R147, !P0 ;  /* 0x000000933e00720c */ /* 0x000fe200047a1270 */
[----:B------:R-:W0:Y:S01]  /*3fa0*/  LDGDEPBAR ;  /* 0x00000000000079af */ /* 0x000e220000000000 */
[----:B------:R-:W-:Y:S02]  /*3fb0*/  CS2R R62, SRZ ;  /* 0x00000000003e7805 */ /* 0x000fe4000001ff00 */
[----:B------:R-:W-:-:S02]  /*3fc0*/  CS2R R66, SRZ ;  /* 0x0000000000427805 */ /* 0x000fc4000001ff00 */
[----:B------:R-:W-:Y:S01]  /*3fd0*/  CS2R R72, SRZ ;  /* 0x0000000000487805 */ /* 0x000fe2000001ff00 */
[----:B------:R3:W-:Y:S01]  /*3fe0*/  LDGSTS.E [R173+0xe000], desc[UR20][R56.64], P6 ;  /* 0x0e00000038ad7fae */ /* 0x0007e2000b121854 */
[----:B--2---:R-:W-:Y:S02]  /*3ff0*/  CS2R R58, SRZ ;  /* 0x00000000003a7805 */ /* 0x004fe4000001ff00 */
[----:B------:R-:W-:Y:S02]  /*4000*/  CS2R R78, SRZ ;  /* 0x00000000004e7805 */ /* 0x000fe4000001ff00 */
[----:B------:R-:W-:Y:S01]  /*4010*/  CS2R R80, SRZ ;  /* 0x0000000000507805 */ /* 0x000fe2000001ff00 */
[----:B------:R2:W-:Y:S01]  /*4020*/  LDGSTS.E [R173+0xe400], desc[UR20][R54.64], P6 ;  /* 0x0e40000036ad7fae */ /* 0x0005e2000b121854 */
[----:B------:R-:W-:Y:S02]  /*4030*/  CS2R R82, SRZ ;  /* 0x0000000000527805 */ /* 0x000fe4000001ff00 */
[----:B------:R-:W-:-:S02]  /*4040*/  CS2R R84, SRZ ;  /* 0x0000000000547805 */ /* 0x000fc4000001ff00 */
[----:B------:R-:W-:Y:S01]  /*4050*/  CS2R R86, SRZ ;  /* 0x0000000000567805 */ /* 0x000fe2000001ff00 */
[----:B------:R4:W-:Y:S01]  /*4060*/  LDGSTS.E [R173+0xe800], desc[UR20][R46.64], P6 ;  /* 0x0e8000002ead7fae */ /* 0x0009e2000b121854 */
[----:B-1----:R-:W-:Y:S01]  /*4070*/  CS2R R24, SRZ ;  /* 0x0000000000187805 */ /* 0x002fe2000001ff00 */
[----:B------:R-:W-:Y:S02]  /*4080*/  IMAD R111, R140, 0x10, R5 ;  /* 0x000000108c6f7824 */ /* 0x000fe400078e0205 */
[----:B------:R1:W-:Y:S01]  /*4090*/  LDGSTS.E [R173+0xec00], desc[UR20][R52.64], P6 ;  /* 0x0ec0000034ad7fae */ /* 0x0003e2000b121854 */
[----:B---3--:R-:W-:-:S03]  /*40a0*/  CS2R R56, SRZ ;  /* 0x0000000000387805 */ /* 0x008fc6000001ff00 */
[----:B------:R3:W-:Y:S01]  /*40b0*/  LDGSTS.E [R173+0xf000], desc[UR20][R50.64], P6 ;  /* 0x0f00000032ad7fae */ /* 0x0007e2000b121854 */
[----:B--2---:R-:W-:-:S03]  /*40c0*/  CS2R R54, SRZ ;  /* 0x0000000000367805 */ /* 0x004fc6000001ff00 */
[----:B------:R2:W-:Y:S01]  /*40d0*/  LDGSTS.E [R173+0xf400], desc[UR20][R48.64], P6 ;  /* 0x0f40000030ad7fae */ /* 0x0005e2000b121854 */
[----:B----4-:R-:W-:-:S03]  /*40e0*/  CS2R R46, SRZ ;  /* 0x00000000002e7805 */ /* 0x010fc6000001ff00 */
[----:B------:R4:W-:Y:S01]  /*40f0*/  LDGSTS.E [R173+0xf800], desc[UR20][R44.64], P6 ;  /* 0x0f8000002cad7fae */ /* 0x0009e2000b121854 */
[----:B-1----:R-:W-:-:S03]  /*4100*/  CS2R R52, SRZ ;  /* 0x0000000000347805 */ /* 0x002fc6000001ff00 */
        /* <DEDUP_REMOVED lines=18> */
[----:B------:R-:W0:Y:S01]  /*4230*/  LDGDEPBAR ;  /* 0x00000000000079af */ /* 0x000e220000000000 */
[----:B--2---:R-:W-:Y:S02]  /*4240*/  CS2R R32, SRZ ;  /* 0x0000000000207805 */ /* 0x004fe4000001ff00 */
[----:B----4-:R-:W-:Y:S02]  /*4250*/  CS2R R30, SRZ ;  /* 0x00000000001e7805 */ /* 0x010fe4000001ff00 */
[----:B-1----:R-:W-:Y:S01]  /*4260*/  CS2R R28, SRZ ;  /* 0x00000000001c7805 */ /* 0x002fe2000001ff00 */
[----:B------:R-:W-:Y:S06]  /*4270*/  @!P1 BRA `(.L_x_0) ;  /* 0x00000024000c9947 */ /* 0x000fec0003800000 */
[C---:B------:R-:W-:Y:S01]  /*4280*/  IMAD.SHL.U32 R29, R149.reuse, 0x8, RZ ;  /* 0x00000008951d7824 */ /* 0x040fe200078e00ff */
[----:B------:R-:W-:Y:S01]  /*4290*/  SHF.R.S32.HI R178, RZ, 0x1f, R149 ;  /* 0x0000001fffb27819 */ /* 0x000fe20000011495 */
[C---:B------:R-:W-:Y:S01]  /*42a0*/  IMAD.SHL.U32 R175, R149.reuse, 0x4, RZ ;  /* 0x0000000495af7824 */ /* 0x040fe200078e00ff */
[----:B------:R-:W-:Y:S01]  /*42b0*/  SHF.R.S32.HI R27, RZ, 0x1f, R142 ;  /* 0x0000001fff1b7819 */ /* 0x000fe2000001148e */
[----:B------:R-:W-:Y:S01]  /*42c0*/  IMAD.MOV.U32 R174, RZ, RZ, 0x1 ;  /* 0x00000001ffae7424 */ /* 0x000fe200078e00ff */
[----:B------:R-:W-:Y:S01]  /*42d0*/  SHF.L.U64.HI R30, R149, 0x3, R178 ;  /* 0x00000003951e7819 */ /* 0x000fe200000102b2 */
[----:B------:R-:W-:Y:S01]  /*42e0*/  IMAD.MOV.U32 R182, RZ, RZ, -0x1 ;  /* 0xffffffffffb67424 */ /* 0x000fe200078e00ff */
[----:B------:R-:W-:Y:S02]  /*42f0*/  LEA R114, P1, R142, R29, 0x2 ;  /* 0x0000001d8e727211 */ /* 0x000fe400078210ff */
[----:B------:R-:W-:Y:S02]  /*4300*/  CS2R R56, SRZ ;  /* 0x0000000000387805 */ /* 0x000fe4000001ff00 */
[----:B------:R-:W-:-:S02]  /*4310*/  SHF.R.S32.HI R25, RZ, 0x1f, R158 ;  /* 0x0000001fff197819 */ /* 0x000fc4000001149e */
[----:B------:R-:W-:Y:S02]  /*4320*/  CS2R R58, SRZ ;  /* 0x00000000003a7805 */ /* 0x000fe4000001ff00 */
[----:B------:R-:W-:Y:S02]  /*4330*/  LEA R248, P6, R158, R29, 0x2 ;  /* 0x0000001d9ef87211 */ /* 0x000fe400078c10ff */
[----:B------:R-:W-:Y:S02]  /*4340*/  CS2R R60, SRZ ;  /* 0x00000000003c7805 */ /* 0x000fe4000001ff00 */
[----:B------:R-:W-:Y:S02]  /*4350*/  LEA.HI.X R28, R142, R30, R27, 0x2, P1 ;  /* 0x0000001e8e1c7211 */ /* 0x000fe400008f141b */
        /* <DEDUP_REMOVED lines=50> */
[CC--:B------:R-:W-:Y:S02]  /*4680*/  LEA R132, P1, R164.reuse, R29.reuse, 0x2 ;  /* 0x0000001da4847211 */ /* 0x0c0fe400078210ff */
[-C--:B------:R-:W-:Y:S02]  /*4690*/  LEA.HI.X R131, R163, R30.reuse, R24, 0x2, P6 ;  /* 0x0000001ea3837211 */ /* 0x080fe400030f1418 */
[----:B------:R-:W-:Y:S02]  /*46a0*/  SHF.R.S32.HI R24, RZ, 0x1f, R165 ;  /* 0x0000001fff187819 */ /* 0x000fe400000114a5 */
[----:B------:R-:W-:Y:S02]  /*46b0*/  LEA R134, P6, R165, R29, 0x2 ;  /* 0x0000001da5867211 */ /* 0x000fe400078c10ff */
[----:B------:R-:W-:Y:S02]  /*46c0*/  LEA.HI.X R133, R164, R30, R25, 0x2, P1 ;  /* 0x0000001ea4857211 */ /* 0x000fe400008f1419 */
        /* <DEDUP_REMOVED lines=12> */
[----:B------:R-:W-:-:S02]  /*4790*/  IADD3 R114, P1, R114, UR6, RZ ;  /* 0x0000000672727c10 */ /* 0x000fc4000ff3e0ff */
[----:B------:R-:W-:Y:S02]  /*47a0*/  LEA.HI.X R25, R113, R30, R24, 0x2, P6 ;  /* 0x0000001e71197211 */ /* 0x000fe400030f1418 */
[----:B------:R-:W-:Y:S02]  /*47b0*/  CS2R R30, SRZ ;  /* 0x00000000001e7805 */ /* 0x000fe4000001ff00 */
[----:B------:R-:W-:Y:S02]  /*47c0*/  IADD3 R248, P6, R248, UR6, RZ ;  /* 0x00000006f8f87c10 */ /* 0x000fe4000ffde0ff */
[----:B------:R-:W-:Y:S02]  /*47d0*/  IADD3.X R113, R28, UR7, RZ, P1, !PT ;  /* 0x000000071c717c10 */ /* 0x000fe40008ffe4ff */
[----:B------:R-:W-:Y:S02]  /*47e0*/  CS2R R28, SRZ ;  /* 0x00000000001c7805 */ /* 0x000fe4000001ff00 */
[----:B------:R-:W-:-:S02]  /*47f0*/  IADD3 R116, P1, R116, UR6, RZ ;  /* 0x0000000674747c10 */ /* 0x000fc4000ff3e0ff */
[----:B------:R-:W-:Y:S02]  /*4800*/  IADD3.X R115, R115, UR7, RZ, P6, !PT ;  /* 0x0000000773737c10 */ /* 0x000fe4000b7fe4ff */
[----:B------:R-:W-:Y:S02]  /*4810*/  IADD3 R118, P6, R118, UR6, RZ ;  /* 0x0000000676767c10 */ /* 0x000fe4000ffde0ff */
[----:B------:R-:W-:Y:S02]  /*4820*/  IADD3.X R117, R117, UR7, RZ, P1, !PT ;  /* 0x0000000775757c10 */ /* 0x000fe40008ffe4ff */
[----:B------:R-:W-:Y:S02]  /*4830*/  IADD3 R120, P1, R120, UR6, RZ ;  /* 0x0000000678787c10 */ /* 0x000fe4000ff3e0ff */
[----:B------:R-:W-:Y:S02]  /*4840*/  IADD3.X R119, R119, UR7, RZ, P6, !PT ;  /* 0x0000000777777c10 */ /* 0x000fe4000b7fe4ff */
[----:B------:R-:W-:-:S02]  /*4850*/  IADD3 R122, P6, R122, UR6, RZ ;  /* 0x000000067a7a7c10 */ /* 0x000fc4000ffde0ff */
[----:B------:R-:W-:Y:S02]  /*4860*/  IADD3.X R121, R27, UR7, RZ, P1, !PT ;  /* 0x000000071b797c10 */ /* 0x000fe40008ffe4ff */
[----:B------:R-:W-:Y:S02]  /*4870*/  IADD3 R124, P1, R124, UR6, RZ ;  /* 0x000000067c7c7c10 */ /* 0x000fe4000ff3e0ff */
[----:B------:R-:W-:Y:S02]  /*4880*/  IADD3.X R123, R123, UR7, RZ, P6, !PT ;  /* 0x000000077b7b7c10 */ /* 0x000fe4000b7fe4ff */
[----:B------:R-:W-:Y:S02]  /*4890*/  IADD3 R126, P6, R126, UR6, RZ ;  /* 0x000000067e7e7c10 */ /* 0x000fe4000ffde0ff */
[----:B------:R-:W-:Y:S02]  /*48a0*/  IADD3.X R125, R26, UR7, RZ, P1, !PT ;  /* 0x000000071a7d7c10 */ /* 0x000fe40008ffe4ff */
[----:B------:R-:W-:-:S02]  /*48b0*/  CS2R R26, SRZ ;  /* 0x00000000001a7805 */ /* 0x000fc4000001ff00 */
[----:B------:R-:W-:Y:S02]  /*48c0*/  IADD3 R128, P1, R128, UR6, RZ ;  /* 0x0000000680807c10 */ /* 0x000fe4000ff3e0ff */
[----:B------:R-:W-:Y:S02]  /*48d0*/  IADD3.X R127, R127, UR7, RZ, P6, !PT ;  /* 0x000000077f7f7c10 */ /* 0x000fe4000b7fe4ff */
[----:B------:R-:W-:Y:S02]  /*48e0*/  IADD3 R130, P6, R130, UR6, RZ ;  /* 0x0000000682827c10 */ /* 0x000fe4000ffde0ff */
[----:B------:R-:W-:Y:S02]  /*48f0*/  IADD3.X R129, R129, UR7, RZ, P1, !PT ;  /* 0x0000000781817c10 */ /* 0x000fe40008ffe4ff */
[----:B------:R-:W-:Y:S02]  /*4900*/  IADD3 R132, P1, R132, UR6, RZ ;  /* 0x0000000684847c10 */ /* 0x000fe4000ff3e0ff */
[----:B------:R-:W-:-:S02]  /*4910*/  IADD3.X R131, R131, UR7, RZ, P6, !PT ;  /* 0x0000000783837c10 */ /* 0x000fc4000b7fe4ff */
[----:B------:R-:W-:Y:S02]  /*4920*/  IADD3 R134, P6, R134, UR6, RZ ;  /* 0x0000000686867c10 */ /* 0x000fe4000ffde0ff */
[----:B------:R-:W-:Y:S02]  /*4930*/  IADD3.X R133, R133, UR7, RZ, P1, !PT ;  /* 0x0000000785857c10 */ /* 0x000fe40008ffe4ff */
[----:B------:R-:W-:Y:S02]  /*4940*/  IADD3 R136, P1, R136, UR6, RZ ;  /* 0x0000000688887c10 */ /* 0x000fe4000ff3e0ff */
[----:B------:R-:W-:Y:S02]  /*4950*/  SHF.R.S32.HI R24, RZ, 0x1f, R143 ;  /* 0x0000001fff187819 */ /* 0x000fe4000001148f */
[----:B------:R-:W-:Y:S02]  /*4960*/  IADD3.X R135, R135, UR7, RZ, P6, !PT ;  /* 0x0000000787877c10 */ /* 0x000fe4000b7fe4ff */
[----:B------:R-:W-:-:S02]  /*4970*/  IADD3 R138, P6, R138, UR6, RZ ;  /* 0x000000068a8a7c10 */ /* 0x000fc4000ffde0ff */
[----:B------:R-:W-:Y:S02]  /*4980*/  IADD3.X R137, R137, UR7, RZ, P1, !PT ;  /* 0x0000000789897c10 */ /* 0x000fe40008ffe4ff */
[----:B------:R-:W-:Y:S02]  /*4990*/  SHF.L.U64.HI R171, R143, 0x2, R24 ;  /* 0x000000028fab7819 */ /* 0x000fe40000010218 */
[----:B------:R-:W-:Y:S02]  /*49a0*/  IADD3 R140, P1, R140, UR6, RZ ;  /* 0x000000068c8c7c10 */ /* 0x000fe4000ff3e0ff */
[----:B------:R-:W-:Y:S02]  /*49b0*/  SHF.R.S32.HI R24, RZ, 0x1f, R141 ;  /* 0x0000001fff187819 */ /* 0x000fe4000001148d */
[----:B------:R-:W-:Y:S02]  /*49c0*/  IADD3.X R139, R139, UR7, RZ, P6, !PT ;  /* 0x000000078b8b7c10 */ /* 0x000fe4000b7fe4ff */
[----:B------:R-:W-:-:S02]  /*49d0*/  IADD3 R142, P6, R142, UR6, RZ ;  /* 0x000000068e8e7c10 */ /* 0x000fc4000ffde0ff */
[----:B------:R-:W-:Y:S02]  /*49e0*/  IADD3.X R179, R168, UR7, RZ, P1, !PT ;  /* 0x00000007a8b37c10 */ /* 0x000fe40008ffe4ff */
[----:B------:R-:W-:Y:S01]  /*49f0*/  LEA.HI R240, R24, R141, RZ, 0x5 ;  /* 0x0000008d18f07211 */ /* 0x000fe200078f28ff */
[----:B------:R-:W-:Y:S01]  /*4a00*/  IMAD.MOV.U32 R141, RZ, RZ, RZ ;  /* 0x000000ffff8d7224 */ /* 0x000fe200078e00ff */
[----:B------:R-:W-:Y:S02]  /*4a10*/  LEA R144, P1, R109, R144, 0x3 ;  /* 0x000000906d907211 */ /* 0x000fe400078218ff */
[----:B------:R-:W-:Y:S02]  /*4a20*/  SHF.R.S32.HI R184, RZ, 0x1f, R109 ;  /* 0x0000001fffb87819 */ /* 0x000fe4000001146d */
[----:B------:R-:W-:Y:S02]  /*4a30*/  IADD3.X R143, R25, UR7, RZ, P6, !PT ;  /* 0x00000007198f7c10 */ /* 0x000fe4000b7fe4ff */
[----:B------:R-:W-:-:S02]  /*4a40*/  SHF.R.S32.HI R25, RZ, 0x1f, R170 ;  /* 0x0000001fff197819 */ /* 0x000fc400000114aa */
[----:B------:R-:W-:Y:S02]  /*4a50*/  SHF.L.U64.HI R178, R149, 0x2, R178 ;  /* 0x0000000295b27819 */ /* 0x000fe400000102b2 */
[----:B------:R-:W-:Y:S02]  /*4a60*/  SHF.R.S32.HI R240, RZ, 0x5, R240 ;  /* 0x00000005fff07819 */ /* 0x000fe400000114f0 */
[----:B------:R-:W-:Y:S02]  /*4a70*/  SHF.R.S32.HI R145, RZ, 0x1f, R148 ;  /* 0x0000001fff917819 */ /* 0x000fe40000011494 */
[----:B------:R-:W-:Y:S01]  /*4a80*/  IADD3 R144, P6, R144, UR4, RZ ;  /* 0x0000000490907c10 */ /* 0x000fe2000ffde0ff */
[----:B------:R-:W-:Y:S01]  /*4a90*/  VIADD R180, R240, 0xfffffffe ;  /* 0xfffffffef0b47836 */ /* 0x000fe20000000000 */
[----:B------:R-:W-:Y:S02]  /*4aa0*/  LEA.HI.X R171, R109, R171, R184, 0x3, P1 ;  /* 0x000000ab6dab7211 */ /* 0x000fe400008f1cb8 */
[----:B------:R-:W-:-:S02]  /*4ab0*/  SHF.R.S32.HI R186, RZ, 0x1f, R103 ;  /* 0x0000001fffba7819 */ /* 0x000fc40000011467 */
[----:B------:R-:W-:Y:S02]  /*4ac0*/  SHF.R.S32.HI R177, RZ, 0x1f, R102 ;  /* 0x0000001fffb17819 */ /* 0x000fe40000011466 */
[----:B------:R-:W-:Y:S02]  /*4ad0*/  SHF.R.S32.HI R190, RZ, 0x1f, R101 ;  /* 0x0000001fffbe7819 */ /* 0x000fe40000011465 */
[----:B------:R-:W-:Y:S02]  /*4ae0*/  SHF.R.S32.HI R173, RZ, 0x1f, R20 ;  /* 0x0000001fffad7819 */ /* 0x000fe40000011414 */
[----:B------:R-:W-:Y:S02]  /*4af0*/  SHF.R.S32.HI R169, RZ, 0x1f, R100 ;  /* 0x0000001fffa97819 */ /* 0x000fe40000011464 */
[----:B------:R-:W-:Y:S02]  /*4b00*/  SHF.R.S32.HI R196, RZ, 0x1f, R99 ;  /* 0x0000001fffc47819 */ /* 0x000fe40000011463 */
        /* <DEDUP_REMOVED lines=24> */
[----:B------:R-:W-:-:S02]  /*4c90*/  SHF.L.U64.HI R170, R170, 0x2, R25 ;  /* 0x00000002aaaa7819 */ /* 0x000fc40000010219 */
[----:B------:R-:W-:Y:S02]  /*4ca0*/  CS2R R24, SRZ ;  /* 0x0000000000187805 */ /* 0x000fe4000001ff00 */
[----:B------:R-:W-:Y:S02]  /*4cb0*/  SHF.L.U64.HI R145, R148, 0x2, R145 ;  /* 0x0000000294917819 */ /* 0x000fe40000010291 */
[----:B------:R-:W-:Y:S02]  /*4cc0*/  IADD3.X R171, R171, UR5, RZ, P6, !PT ;  /* 0x00000005abab7c10 */ /* 0x000fe4000b7fe4ff */
[----:B------:R-:W-:Y:S02]  /*4cd0*/  SHF.L.U64.HI R184, R109, 0x2, R184 ;  /* 0x000000026db87819 */ /* 0x000fe400000102b8 */
[----:B------:R-:W-:Y:S02]  /*4ce0*/  SHF.L.U64.HI R186, R103, 0x2, R186 ;  /* 0x0000000267ba7819 */ /* 0x000fe400000102ba */
[----:B------:R-:W-:-:S02]  /*4cf0*/  SHF.L.U64.HI R188, R102, 0x2, R177 ;  /* 0x0000000266bc7819 */ /* 0x000fc400000102b1 */
[----:B------:R-:W-:Y:S02]  /*4d00*/  SHF.L.U64.HI R190, R101, 0x2, R190 ;  /* 0x0000000265be7819 */ /* 0x000fe400000102be */
[----:B------:R-:W-:Y:S02]  /*4d10*/  SHF.L.U64.HI R192, R20, 0x2, R173 ;  /* 0x0000000214c07819 */ /* 0x000fe400000102ad */
[----:B------:R-:W-:Y:S02]  /*4d20*/  SHF.L.U64.HI R194, R100, 0x2, R169 ;  /* 0x0000000264c27819 */ /* 0x000fe400000102a9 */
        /* <DEDUP_REMOVED lines=24> */
[----:B------:R-:W-:-:S07]  /*4eb0*/  SHF.L.U64.HI R246, R8, 0x2, R149 ;  /* 0x0000000208f67819 */ /* 0x000fce0000010295 */
.L_x_1:
[----:B------:R-:W-:Y:S01]  /*4ec0*/  VIADD R182, R182, 0x1 ;  /* 0x00000001b6b67836 */ /* 0x000fe20000000000 */
[----:B------:R-:W-:-:S04]  /*4ed0*/  DEPBAR.LE SB0, 0x2 ;  /* 0x000080800000791a */ /* 0x000fc80000000000 */
[----:B------:R-:W-:Y:S01]  /*4ee0*/  BAR.SYNC.DEFER_BLOCKING 0x0 ;  /* 0x0000000000007b1d */ /* 0x000fe20000010000 */
[----:B------:R-:W-:Y:S02]  /*4ef0*/  ISETP.GT.AND P1, PT, R182, 0x2, PT ;  /* 0x00000002b600780c */ /* 0x000fe40003f24270 */
[----:B------:R-:W-:Y:S01]  /*4f00*/  CS2R R150, SRZ ;  /* 0x0000000000967805 */ /* 0x000fe2000001ff00 */
[----:B------:R-:W-:Y:S01]  /*4f10*/  VIADD R174, R174, 0x1 ;  /* 0x00000001aeae7836 */ /* 0x000fe20000000000 */
[----:B------:R-:W-:Y:S01]  /*4f20*/  SEL R182, R182, RZ, !P1 ;  /* 0x000000ffb6b67207 */ /* 0x000fe20004800000 */
[----:B------:R-:W-:Y:S01]  /*4f30*/  UMOV UR5, 0x40000040 ;  /* 0x4000004000057882 */ /* 0x000fe20000000000 */
[----:B------:R-:W-:-:S03]  /*4f40*/  UMOV UR7, 0x40000040 ;  /* 0x4000004000077882 */ /* 0x000fc60000000000 */
[C-C-:B------:R-:W-:Y:S02]  /*4f50*/  IMAD R149, R182.reuse, 0x2000, R5.reuse ;  /* 0x00002000b6957824 */ /* 0x140fe400078e0205 */
[----:B------:R-:W-:Y:S02]  /*4f60*/  IMAD R148, R182, 0x4000, R5 ;  /* 0x00004000b6947824 */ /* 0x000fe400078e0205 */
[----:B------:R-:W-:-:S03]  /*4f70*/  VIADD R149, R149, 0xc000 ;  /* 0x0000c00095957836 */ /* 0x000fc60000000000 */
[----:B------:R-:W-:Y:S02]  /*4f80*/  SHF.R.U32.HI R148, RZ, 0x4, R148 ;  /* 0x00000004ff947819 */ /* 0x000fe40000011694 */
[----:B------:R-:W-:Y:S02]  /*4f90*/  SHF.R.U32.HI R149, RZ, 0x4, R149 ;  /* 0x00000004ff957819 */ /* 0x000fe40000011695 */
[----:B------:R-:W-:Y:S02]  /*4fa0*/  SGXT.U32 R148, R148, 0xe ;  /* 0x0000000e9494781a */ /* 0x000fe40000000000 */
[----:B------:R-:W-:Y:S01]  /*4fb0*/  SGXT.U32 R149, R149, 0xe ;  /* 0x0000000e9595781a */ /* 0x000fe20000000000 */
[----:B------:R-:W-:Y:S01]  /*4fc0*/  WARPGROUP.ARRIVE ;  /* 0x00000000000079c5 */ /* 0x000fe20000000000 */
[----:B------:R-:W-:Y:S02]  /*4fd0*/  R2UR UR4, R148 ;  /* 0x00000000940472ca */ /* 0x000fe400000e0000 */
[----:B------:R-:W-:-:S02]  /*4fe0*/  R2UR UR6, R149 ;  /* 0x00000000950672ca */ /* 0x000fc400000e0000 */
[----:B------:R-:W-:Y:S02]  /*4ff0*/  IADD3 R148, P1, R148, 0x2, RZ ;  /* 0x0000000294947810 */ /* 0x000fe40007f3e0ff */
[----:B------:R-:W-:Y:S02]  /*5000*/  IADD3 R149, P6, R149, 0x2, RZ ;  /* 0x0000000295957810 */ /* 0x000fe40007fde0ff */
[----:B------:R-:W-:Y:S02]  /*5010*/  IADD3.X R150, R150, 0x40000040, RZ, P1, !PT ;  /* 0x4000004096967810 */ /* 0x000fe40000ffe4ff */
[----:B------:R-:W-:Y:S02]  /*5020*/  IADD3.X R151, R151, 0x40000040, RZ, P6, !PT ;  /* 0x4000004097977810 */ /* 0x000fe400037fe4ff */
[----:B------:R-:W-:Y:S02]  /*5030*/  R2UR UR8, R148 ;  /* 0x00000000940872ca */ /* 0x000fe400000e0000 */
[----:B------:R-:W-:Y:S01]  /*5040*/  R2UR UR9, R150 ;  /* 0x00000000960972ca */ /* 0x000fe200000e0000 */
[----:B------:R-:W-:Y:S01]  /*5050*/  HGMMA.64x64x8.F32.TF32 R56, gdesc[UR4], R56 ;  /* 0x04e00000043879f0 */ /* 0x000fe20008702838 */
[----:B------:R-:W-:Y:S01]  /*5060*/  R2UR UR10, R149 ;  /* 0x00000000950a72ca */ /* 0x000fe200000e0000 */
[----:B------:R-:W-:Y:S01]  /*5070*/  IMAD.MOV.U32 R149, RZ, RZ, R171 ;  /* 0x000000ffff957224 */ /* 0x000fe200078e00ab */
[----:B------:R-:W-:-:S02]  /*5080*/  R2UR UR11, R151 ;  /* 0x00000000970b72ca */ /* 0x000fc400000e0000 */
[----:B------:R-:W-:Y:S02]  /*5090*/  ISETP.GT.AND P1, PT, R146, RZ, PT ;  /* 0x000000ff9200720c */ /* 0x000fe40003f24270 */
[C---:B------:R-:W-:Y:S01]  /*50a0*/  ISETP.GE.AND P6, PT, R141.reuse, R180, PT ;  /* 0x000000b48d00720c */ /* 0x040fe20003fc6270 */
[----:B------:R-:W-:Y:S01]  /*50b0*/  VIADD R141, R141, 0x1 ;  /* 0x000000018d8d7836 */ /* 0x000fe20000000000 */
[----:B------:R-:W-:Y:S02]  /*50c0*/  SEL R148, RZ, 0x4, !P1 ;  /* 0x00000004ff947807 */ /* 0x000fe40004800000 */
[----:B------:R-:W-:Y:S01]  /*50d0*/  ISETP.GT.AND P1, PT, R174, 0x2, PT ;  /* 0x00000002ae00780c */ /* 0x000fe20003f24270 */
[----:B------:R-:W-:Y:S01]  /*50e0*/  UIADD3.64 UR12, UR8, 0x2, URZ ;  /* 0x00000002080c7897 */ /* 0x000fe2000fffe03f */
[----:B------:R-:W-:Y:S01]  /*50f0*/  SEL R148, R148, RZ, !P6 ;  /* 0x000000ff94947207 */ /* 0x000fe20007000000 */
[----:B------:R-:W-:Y:S01]  /*5100*/  UIADD3.64 UR16, UR8, 0x4, URZ ;  /* 0x0000000408107897 */ /* 0x000fe2000fffe03f */
[----:B------:R-:W-:Y:S01]  /*5110*/  SEL R174, R174, RZ, !P1 ;  /* 0x000000ffaeae7207 */ /* 0x000fe20004800000 */
[----:B------:R-:W-:Y:S01]  /*5120*/  UIADD3.64 UR14, UR10, 0x2, URZ ;  /* 0x000000020a0e7897 */ /* 0x000fe2000fffe03f */
[----:B------:R-:W-:Y:S01]  /*5130*/  ISETP.NE.U32.AND P1, PT, R148, RZ, PT ;  /* 0x000000ff9400720c */ /* 0x000fe20003f25070 */
[----:B------:R-:W-:Y:S01]  /*5140*/  UIADD3.64 UR18, UR10, 0x4, URZ ;  /* 0x000000040a127897 */ /* 0x000fe2000fffe03f */
[----:B------:R-:W-:Y:S01]  /*5150*/  IMAD.MOV.U32 R148, RZ, RZ, R144 ;  /* 0x000000ffff947224 */ /* 0x000fe200078e0090 */
[----:B------:R-:W-:Y:S01]  /*5160*/  UIADD3.64 UR4, UR8, 0x1fe, URZ ;  /* 0x000001fe08047897 */ /* 0x000fe2000fffe03f */
[----:B------:R-:W-:-:S02]  /*5170*/  IMAD R155, R174, 0x4000, R5 ;  /* 0x00004000ae9b7824 */ /* 0x000fc400078e0205 */
[----:B------:R-:W-:Y:S02]  /*5180*/  IMAD R181, R174, 0x2000, R5 ;  /* 0x00002000aeb57824 */ /* 0x000fe400078e0205 */
[--C-:B------:R-:W-:Y:S02]  /*5190*/  IMAD.IADD R157, R6, 0x1, R155.reuse ;  /* 0x00000001069d7824 */ /* 0x100fe400078e029b */
[----:B------:R-:W-:Y:S02]  /*51a0*/  IMAD.IADD R159, R88, 0x1, R155 ;  /* 0x00000001589f7824 */ /* 0x000fe400078e029b */
[--C-:B------:R-:W-:Y:S02]  /*51b0*/  IMAD.IADD R183, R4, 0x1, R181.reuse ;  /* 0x0000000104b77824 */ /* 0x100fe400078e02b5 */
[----:B------:R-:W-:Y:S01]  /*51c0*/  IMAD.IADD R181, R112, 0x1, R181 ;  /* 0x0000000170b57824 */ /* 0x000fe200078e02b5 */
[----:B------:R-:W-:Y:S04]  /*51d0*/  HGMMA.64x64x8.F32.TF32 R56, gdesc[UR8], R56 ;  /* 0x04e00000083879f0 */ /* 0x000fe80008702838 */
[----:B------:R-:W-:Y:S01]  /*51e0*/  HGMMA.64x64x8.F32.TF32 R56, gdesc[UR12], R56 ;  /* 0x04e000000c3879f0 */ /* 0x000fe20008702838 */
[----:B------:R-:W-:-:S03]  /*51f0*/  UIADD3.64 UR12, UR8, 0x202, URZ ;  /* 0x00000202080c7897 */ /* 0x000fc6000fffe03f */
[----:B------:R-:W-:Y:S04]  /*5200*/  HGMMA.64x64x8.F32.TF32 R56, gdesc[UR16], R56 ;  /* 0x04e00000103879f0 */ /* 0x000fe80008702838 */
[----:B------:R-:W-:Y:S01]  /*5210*/  HGMMA.64x64x8.F32.TF32 R24, gdesc[UR4], R24 ;  /* 0x04e00000041879f0 */ /* 0x000fe20008702818 */
[----:B------:R-:W-:Y:S01]  /*5220*/  UIADD3.64 UR4, UR8, 0x200, URZ ;  /* 0x0000020008047897 */ /* 0x000fe2000fffe03f */
[----:B------:R-:W-:Y:S01]  /*5230*/  UMOV UR6, UR10 ;  /* 0x0000000a00067c82 */ /* 0x000fe20008000000 */
[----:B------:R-:W-:-:S07]  /*5240*/  UMOV UR7, UR11 ;  /* 0x0000000b00077c82 */ /* 0x000fce0008000000 */
[----:B------:R-:W-:Y:S01]  /*5250*/  HGMMA.64x64x8.F32.TF32 R24, gdesc[UR4], R24 ;  /* 0x04e00000041879f0 */ /* 0x000fe20008702818 */
[----:B------:R-:W-:Y:S01]  /*5260*/  UIADD3.64 UR4, UR8, 0x204, URZ ;  /* 0x0000020408047897 */ /* 0x000fe2000fffe03f */
[----:B------:R-:W-:Y:S01]  /*5270*/  UMOV UR6, UR18 ;  /* 0x0000001200067c82 */ /* 0x000fe20008000000 */
[----:B------:R-:W-:Y:S01]  /*5280*/  UMOV UR7, UR19 ;  /* 0x0000001300077c82 */ /* 0x000fe20008000000 */
[----:B------:R-:W-:Y:S06]  /*5290*/  HGMMA.64x64x8.F32.TF32 R24, gdesc[UR12], R24 ;  /* 0x04e000000c1879f0 */ /* 0x000fec0008702818 */
[----:B------:R-:W-:Y:S03]  /*52a0*/  HGMMA.64x64x8.F32.TF32 R24, gdesc[UR4], R24, gsb0 ;  /* 0x04e00000041879f0 */ /* 0x000fe60008002818 */
[----:B------:R-:W-:-:S02]  /*52b0*/  WARPGROUP.DEPBAR.LE gsb0, 0x1 ;  /* 0x00008000000079c5 */ /* 0x000fc40000010100 */
[----:B------:R-:W-:Y:S06]  /*52c0*/  BAR.SYNC.DEFER_BLOCKING 0x0 ;  /* 0x0000000000007b1d */ /* 0x000fec0000010000 */
[----:B------:R-:W-:Y:S01]  /*52d0*/  @!PT LDS RZ, [RZ] ;  /* 0x00000000fffff984 */ /* 0x000fe20000000800 */
[----:B------:R-:W-:Y:S01]  /*52e0*/  @!PT LDS RZ, [RZ] ;  /* 0x00000000fffff984 */ /* 0x000fe20000000800 */
[----:B------:R-:W-:Y:S01]  /*52f0*/  @!PT LDS RZ, [RZ] ;  /* 0x00000000fffff984 */ /* 0x000fe20000000800 */
[----:B------:R1:W-:Y:S01]  /*5300*/  LDGSTS.E [R157], desc[UR20][R148.64], P1 ;  /* 0x00000000949d7fae */ /* 0x0003e20008921854 */
[----:B------:R-:W-:-:S04]  /*5310*/  ISETP.GT.AND P1, PT, R146, 0x1, PT ;  /* 0x000000019200780c */ /* 0x000fc80003f24270 */
[----:B------:R-:W-:Y:S02]  /*5320*/  SEL R151, RZ, 0x4, !P1 ;  /* 0x00000004ff977807 */ /* 0x000fe40004800000 */
[----:B------:R-:W-:Y:S02]  /*5330*/  IADD3 R150, P1, R7, R144, RZ ;  /* 0x0000009007967210 */ /* 0x000fe40007f3e0ff */
[----:B------:R-:W-:-:S03]  /*5340*/  SEL R152, R151, RZ, !P6 ;  /* 0x000000ff97987207 */ /* 0x000fc60007000000 */
[----:B------:R-:W-:Y:S01]  /*5350*/  IMAD.X R151, R171, 0x1, R145, P1 ;  /* 0x00000001ab977824 */ /* 0x000fe200008e0691 */
[----:B------:R-:W-:-:S13]  /*5360*/  ISETP.NE.U32.AND P1, PT, R152, RZ, PT ;  /* 0x000000ff9800720c */ /* 0x000fda0003f25070 */
[----:B------:R2:W-:Y:S01]  /*5370*/  LDGSTS.E [R157+0x4], desc[UR20][R150.64], P1 ;  /* 0x00004000969d7fae */ /* 0x0005e20008921854 */
[----:B------:R-:W-:-:S04]  /*5380*/  ISETP.GT.AND P1, PT, R146, 0x2, PT ;  /* 0x000000029200780c */ /* 0x000fc80003f24270 */
[----:B------:R-:W-:Y:S02]  /*5390*/  SEL R153, RZ, 0x4, !P1 ;  /* 0x00000004ff997807 */ /* 0x000fe40004800000 */
[----:B------:R-:W-:Y:S02]  /*53a0*/  LEA R152, P1, R8, R144, 0x2 ;  /* 0x0000009008987211 */ /* 0x000fe400078210ff */
[----:B-1----:R-:W-:-:S03]  /*53b0*/  SEL R148, R153, RZ, !P6 ;  /* 0x000000ff99947207 */ /* 0x002fc60007000000 */
[----:B------:R-:W-:Y:S01]  /*53c0*/  IMAD.X R153, R171, 0x1, R246, P1 ;  /* 0x00000001ab997824 */ /* 0x000fe200008e06f6 */
[----:B------:R-:W-:-:S13]  /*53d0*/  ISETP.NE.U32.AND P1, PT, R148, RZ, PT ;  /* 0x000000ff9400720c */ /* 0x000fda0003f25070 */
[----:B------:R1:W-:Y:S01]  /*53e0*/  LDGSTS.E [R157+0x8], desc[UR20][R152.64], P1 ;  /* 0x00008000989d7fae */ /* 0x0003e20008921854 */
[----:B------:R-:W-:-:S04]  /*53f0*/  ISETP.GT.AND P1, PT, R146, 0x3, PT ;  /* 0x000000039200780c */ /* 0x000fc80003f24270 */
[----:B------:R-:W-:Y:S02]  /*5400*/  SEL R149, RZ, 0x4, !P1 ;  /* 0x00000004ff957807 */ /* 0x000fe40004800000 */
[----:B------:R-:W-:Y:S02]  /*5410*/  LEA R148, P1, R9, R144, 0x2 ;  /* 0x0000009009947211 */ /* 0x000fe400078210ff */
[----:B--2---:R-:W-:-:S03]  /*5420*/  SEL R150, R149, RZ, !P6 ;  /* 0x000000ff95967207 */ /* 0x004fc60007000000 */
        /* <DEDUP_REMOVED lines=8> */
[----:B------:R-:W-:Y:S01]  /*54b0*/  ISETP.NE.U32.AND P1, PT, R152, RZ, PT ;  /* 0x000000ff9800720c */ /* 0x000fe20003f25070 */
[----:B--2---:R-:W-:-:S12]  /*54c0*/  IMAD.IADD R157, R90, 0x1, R155 ;  /* 0x000000015a9d7824 */ /* 0x004fd800078e029b */
[----:B------:R1:W-:Y:S01]  /*54d0*/  LDGSTS.E [R159], desc[UR20][R150.64], P1 ;  /* 0x00000000969f7fae */ /* 0x0003e20008921854 */
[----:B------:R-:W-:-:S04]  /*54e0*/  ISETP.GT.AND P1, PT, R146, 0x5, PT ;  /* 0x000000059200780c */ /* 0x000fc80003f24270 */
[----:B------:R-:W-:Y:S02]  /*54f0*/  SEL R152, RZ, 0x4, !P1 ;  /* 0x00000004ff987807 */ /* 0x000fe40004800000 */
[----:B------:R-:W-:Y:S02]  /*5500*/  LEA R148, P1, R11, R144, 0x2 ;  /* 0x000000900b947211 */ /* 0x000fe400078210ff */
        /* <DEDUP_REMOVED lines=169> */
[----:B------:R1:W-:Y:S01]  /*5fa0*/  LDGSTS.E [R159], desc[UR20][R150.64], P1 ;  /* 0x00000000969f7fae */ /* 0x0003e20008921854 */
[----:B------:R-:W-:-:S04]  /*5fb0*/  ISETP.GT.AND P1, PT, R146, 0x1d, PT ;  /* 0x0000001d9200780c */ /* 0x000fc80003f24270 */
[----:B------:R-:W-:Y:S02]  /*5fc0*/  SEL R152, RZ, 0x4, !P1 ;  /* 0x00000004ff987807 */ /* 0x000fe40004800000 */
[----:B--2---:R-:W-:Y:S02]  /*5fd0*/  LEA R148, P1, R101, R144, 0x2 ;  /* 0x0000009065947211 */ /* 0x004fe400078210ff */
        /* <DEDUP_REMOVED lines=10> */
[----:B------:R-:W-:Y:S01]  /*6080*/  LDGSTS.E [R159+0x8], desc[UR20][R152.64], P1 ;  /* 0x00008000989f7fae */ /* 0x000fe20008921854 */
[----:B------:R-:W-:-:S04]  /*6090*/  ISETP.GT.AND P1, PT, R146, 0x1f, PT ;  /* 0x0000001f9200780c */ /* 0x000fc80003f24270 */
[----:B------:R-:W-:Y:S02]  /*60a0*/  SEL R150, RZ, 0x4, !P1 ;  /* 0x00000004ff967807 */ /* 0x000fe40004800000 */
[----:B------:R-:W-:Y:S02]  /*60b0*/  LEA R154, P1, R103, R144, 0x2 ;  /* 0x00000090679a7211 */ /* 0x000fe400078210ff */
[----:B------:R-:W-:-:S03]  /*60c0*/  SEL R150, R150, RZ, !P6 ;  /* 0x000000ff96967207 */ /* 0x000fc60007000000 */
[----:B------:R-:W-:Y:S01]  /*60d0*/  IMAD.X R155, R171, 0x1, R186, P1 ;  /* 0x00000001ab9b7824 */ /* 0x000fe200008e06ba */
[----:B------:R-:W-:-:S13]  /*60e0*/  ISETP.NE.U32.AND P1, PT, R150, RZ, PT ;  /* 0x000000ff9600720c */ /* 0x000fda0003f25070 */
[----:B------:R1:W-:Y:S01]  /*60f0*/  LDGSTS.E [R159+0xc], desc[UR20][R154.64], P1 ;  /* 0x0000c0009a9f7fae */ /* 0x0003e20008921854 */
[----:B------:R-:W-:Y:S01]  /*6100*/  ISETP.GE.AND P1, PT, R105, R146, PT ;  /* 0x000000926900720c */ /* 0x000fe20003f26270 */
[----:B------:R-:W-:Y:S02]  /*6110*/  VIADD R146, R146, 0xffffffe0 ;  /* 0xffffffe092927836 */ /* 0x000fe40000000000 */
[----:B------:R-:W0:Y:S01]  /*6120*/  LDGDEPBAR ;  /* 0x00000000000079af */ /* 0x000e220000000000 */
[----:B--2---:R-:W-:Y:S02]  /*6130*/  SEL R148, RZ, 0x4, P1 ;  /* 0x00000004ff947807 */ /* 0x004fe40000800000 */
[C---:B------:R-:W-:Y:S02]  /*6140*/  IADD3 R166, P1, R107.reuse, R142, RZ ;  /* 0x0000008e6ba67210 */ /* 0x040fe40007f3e0ff */
[----:B------:R-:W-:Y:S02]  /*6150*/  SEL R148, R148, RZ, !P6 ;  /* 0x000000ff94947207 */ /* 0x000fe40007000000 */
[----:B------:R-:W-:Y:S01]  /*6160*/  IADD3 R164, P6, R107, R138, RZ ;  /* 0x0000008a6ba47210 */ /* 0x000fe20007fde0ff */
[----:B------:R-:W-:Y:S01]  /*6170*/  IMAD.X R167, R143, 0x1, R170, P1 ;  /* 0x000000018fa77824 */ /* 0x000fe200008e06aa */
[----:B------:R-:W-:-:S03]  /*6180*/  IADD3 R162, P1, R107, R134, RZ ;  /* 0x000000866ba27210 */ /* 0x000fc60007f3e0ff */
[--C-:B------:R-:W-:Y:S01]  /*6190*/  IMAD.X R165, R139, 0x1, R170.reuse, P6 ;  /* 0x000000018ba57824 */ /* 0x100fe200030e06aa */
[----:B------:R-:W-:Y:S01]  /*61a0*/  IADD3 R150, P6, R107, R130, RZ ;  /* 0x000000826b967210 */ /* 0x000fe20007fde0ff */
[----:B------:R-:W-:Y:S01]  /*61b0*/  IMAD.X R163, R135, 0x1, R170, P1 ;  /* 0x0000000187a37824 */ /* 0x000fe200008e06aa */
[----:B------:R-:W-:-:S03]  /*61c0*/  IADD3 R160, P1, R107, R126, RZ ;  /* 0x0000007e6ba07210 */ /* 0x000fc60007f3e0ff */
[--C-:B------:R-:W-:Y:S01]  /*61d0*/  IMAD.X R151, R131, 0x1, R170.reuse, P6 ;  /* 0x0000000183977824 */ /* 0x100fe200030e06aa */
[----:B-1----:R-:W-:Y:S01]  /*61e0*/  IADD3 R154, P6, R107, R122, RZ ;  /* 0x0000007a6b9a7210 */ /* 0x002fe20007fde0ff */
[----:B------:R-:W-:Y:S01]  /*61f0*/  IMAD.X R161, R127, 0x1, R170, P1 ;  /* 0x000000017fa17824 */ /* 0x000fe200008e06aa */
[----:B------:R-:W-:-:S03]  /*6200*/  IADD3 R158, P1, R107, R118, RZ ;  /* 0x000000766b9e7210 */ /* 0x000fc60007f3e0ff */
[--C-:B------:R-:W-:Y:S01]  /*6210*/  IMAD.X R155, R123, 0x1, R170.reuse, P6 ;  /* 0x000000017b9b7824 */ /* 0x100fe200030e06aa */
[----:B------:R-:W-:Y:S01]  /*6220*/  IADD3 R152, P6, R107, R248, RZ ;  /* 0x000000f86b987210 */ /* 0x000fe20007fde0ff */
[----:B------:R-:W-:Y:S01]  /*6230*/  IMAD.X R159, R119, 0x1, R170, P1 ;  /* 0x00000001779f7824 */ /* 0x000fe200008e06aa */
[----:B------:R-:W-:-:S03]  /*6240*/  ISETP.NE.U32.AND P1, PT, R148, RZ, PT ;  /* 0x000000ff9400720c */ /* 0x000fc60003f25070 */
[----:B------:R-:W-:Y:S01]  /*6250*/  IMAD.X R153, R115, 0x1, R170, P6 ;  /* 0x0000000173997824 */ /* 0x000fe200030e06aa */
[----:B------:R-:W-:-:S05]  /*6260*/  IADD3 R156, P6, R107, R140, RZ ;  /* 0x0000008c6b9c7210 */ /* 0x000fca0007fde0ff */
[----:B------:R-:W-:Y:S01]  /*6270*/  IMAD.X R157, R179, 0x1, R170, P6 ;  /* 0x00000001b39d7824 */ /* 0x000fe200030e06aa */
[----:B------:R-:W-:-:S03]  /*6280*/  IADD3 R148, P6, R107, R136, RZ ;  /* 0x000000886b947210 */ /* 0x000fc60007fde0ff */
[----:B------:R-:W-:Y:S02]  /*6290*/  LDGSTS.E [R183+0xc000], desc[UR20][R166.64], P1 ;  /* 0x0c000000a6b77fae */ /* 0x000fe40008921854 */
[--C-:B------:R-:W-:Y:S01]  /*62a0*/  IMAD.X R149, R137, 0x1, R170.reuse, P6 ;  /* 0x0000000189957824 */ /* 0x100fe200030e06aa */
[----:B------:R-:W-:Y:S01]  /*62b0*/  IADD3 R168, P6, R107, R132, RZ ;  /* 0x000000846ba87210 */ /* 0x000fe20007fde0ff */
[----:B------:R-:W-:Y:S04]  /*62c0*/  LDGSTS.E [R183+0xc400], desc[UR20][R164.64], P1 ;  /* 0x0c400000a4b77fae */ /* 0x000fe80008921854 */
[--C-:B------:R-:W-:Y:S01]  /*62d0*/  IMAD.X R169, R133, 0x1, R170.reuse, P6 ;  /* 0x0000000185a97824 */ /* 0x100fe200030e06aa */
[----:B------:R-:W-:Y:S01]  /*62e0*/  IADD3 R172, P6, R107, R128, RZ ;  /* 0x000000806bac7210 */ /* 0x000fe20007fde0ff */
[----:B------:R1:W-:Y:S04]  /*62f0*/  LDGSTS.E [R183+0xc800], desc[UR20][R162.64], P1 ;  /* 0x0c800000a2b77fae */ /* 0x0003e80008921854 */
[--C-:B------:R-:W-:Y:S01]  /*6300*/  IMAD.X R173, R129, 0x1, R170.reuse, P6 ;  /* 0x0000000181ad7824 */ /* 0x100fe200030e06aa */
[----:B------:R-:W-:Y:S01]  /*6310*/  IADD3 R176, P6, R107, R124, RZ ;  /* 0x0000007c6bb07210 */ /* 0x000fe20007fde0ff */
[----:B------:R2:W-:Y:S04]  /*6320*/  LDGSTS.E [R183+0xcc00], desc[UR20][R150.64], P1 ;  /* 0x0cc0000096b77fae */ /* 0x0005e80008921854 */
[----:B------:R-:W-:Y:S01]  /*6330*/  IMAD.X R177, R125, 0x1, R170, P6 ;  /* 0x000000017db17824 */ /* 0x000fe200030e06aa */
[----:B------:R-:W-:Y:S01]  /*6340*/  LDGSTS.E [R183+0xd000], desc[UR20][R160.64], P1 ;  /* 0x0d000000a0b77fae */ /* 0x000fe20008921854 */
[----:B-1----:R-:W-:-:S03]  /*6350*/  IADD3 R162, P6, R107, R120, RZ ;  /* 0x000000786ba27210 */ /* 0x002fc60007fde0ff */
[----:B------:R1:W-:Y:S02]  /*6360*/  LDGSTS.E [R183+0xd400], desc[UR20][R154.64], P1 ;  /* 0x0d4000009ab77fae */ /* 0x0003e40008921854 */
[--C-:B------:R-:W-:Y:S01]  /*6370*/  IMAD.X R163, R121, 0x1, R170.reuse, P6 ;  /* 0x0000000179a37824 */ /* 0x100fe200030e06aa */
[----:B--2---:R-:W-:Y:S01]  /*6380*/  IADD3 R150, P6, R107, R116, RZ ;  /* 0x000000746b967210 */ /* 0x004fe20007fde0ff */
[----:B------:R2:W-:Y:S04]  /*6390*/  LDGSTS.E [R183+0xd800], desc[UR20][R158.64], P1 ;  /* 0x0d8000009eb77fae */ /* 0x0005e80008921854 */
[----:B------:R-:W-:Y:S01]  /*63a0*/  IMAD.X R151, R117, 0x1, R170, P6 ;  /* 0x0000000175977824 */ /* 0x000fe200030e06aa */
[----:B------:R2:W-:Y:S01]  /*63b0*/  LDGSTS.E [R183+0xdc00], desc[UR20][R152.64], P1 ;  /* 0x0dc0000098b77fae */ /* 0x0005e20008921854 */
[----:B-1----:R-:W-:-:S03]  /*63c0*/  IADD3 R154, P6, R107, R114, RZ ;  /* 0x000000726b9a7210 */ /* 0x002fc60007fde0ff */
[----:B------:R2:W-:Y:S04]  /*63d0*/  LDGSTS.E [R181+0xc200], desc[UR20][R156.64], P1 ;  /* 0x0c2000009cb57fae */ /* 0x0005e80008921854 */
[----:B------:R2:W-:Y:S01]  /*63e0*/  LDGSTS.E [R181+0xc600], desc[UR20][R148.64], P1 ;  /* 0x0c60000094b57fae */ /* 0x0005e20008921854 */
[C---:B------:R-:W-:Y:S01]  /*63f0*/  IMAD.X R155, R113.reuse, 0x1, R170, P6 ;  /* 0x00000001719b7824 */ /* 0x040fe200030e06aa */
[-C--:B------:R-:W-:Y:S02]  /*6400*/  IADD3 R114, P6, R114, R175.reuse, RZ ;  /* 0x000000af72727210 */ /* 0x080fe40007fde0ff */
[----:B------:R2:W-:Y:S03]  /*6410*/  LDGSTS.E [R181+0xca00], desc[UR20][R168.64], P1 ;  /* 0x0ca00000a8b57fae */ /* 0x0005e60008921854 */
[----:B------:R-:W-:Y:S01]  /*6420*/  IMAD.X R113, R113, 0x1, R178, P6 ;  /* 0x0000000171717824 */ /* 0x000fe200030e06b2 */
[----:B------:R2:W-:Y:S01]  /*6430*/  LDGSTS.E [R181+0xce00], desc[UR20][R172.64], P1 ;  /* 0x0ce00000acb57fae */ /* 0x0005e20008921854 */
[----:B------:R-:W-:-:S03]  /*6440*/  IADD3 R116, P6, R116, R175, RZ ;  /* 0x000000af74747210 */ /* 0x000fc60007fde0ff */
[----:B------:R2:W-:Y:S02]  /*6450*/  LDGSTS.E [R181+0xd200], desc[UR20][R176.64], P1 ;  /* 0x0d200000b0b57fae */ /* 0x0005e40008921854 */
[--C-:B------:R-:W-:Y:S01]  /*6460*/  IMAD.X R117, R117, 0x1, R178.reuse, P6 ;  /* 0x0000000175757824 */ /* 0x100fe200030e06b2 */
[-C--:B------:R-:W-:Y:S01]  /*6470*/  IADD3 R120, P6, R120, R175.reuse, RZ ;  /* 0x000000af78787210 */ /* 0x080fe20007fde0ff */
[----:B------:R2:W-:Y:S04]  /*6480*/  LDGSTS.E [R181+0xd600], desc[UR20][R162.64], P1 ;  /* 0x0d600000a2b57fae */ /* 0x0005e80008921854 */
[----:B------:R2:W-:Y:S01]  /*6490*/  LDGSTS.E [R181+0xda00], desc[UR20][R150.64], P1 ;  /* 0x0da0000096b57fae */ /* 0x0005e20008921854 */
[----:B------:R-:W-:Y:S01]  /*64a0*/  IMAD.X R121, R121, 0x1, R178, P6 ;  /* 0x0000000179797824 */ /* 0x000fe200030e06b2 */
[----:B------:R-:W-:-:S02]  /*64b0*/  IADD3 R124, P6, R124, R175, RZ ;  /* 0x000000af7c7c7210 */ /* 0x000fc40007fde0ff */
[----:B------:R2:W-:Y:S01]  /*64c0*/  LDGSTS.E [R181+0xde00], desc[UR20][R154.64], P1 ;  /* 0x0de000009ab57fae */ /* 0x0005e20008921854 */
[-C--:B------:R-:W-:Y:S02]  /*64d0*/  IADD3 R248, P1, R248, R175.reuse, RZ ;  /* 0x000000aff8f87210 */ /* 0x080fe40007f3e0ff */
[--C-:B------:R-:W-:Y:S01]  /*64e0*/  IMAD.X R125, R125, 0x1, R178.reuse, P6 ;  /* 0x000000017d7d7824 */ /* 0x100fe200030e06b2 */
[-C--:B------:R-:W-:Y:S01]  /*64f0*/  IADD3 R128, P6, R128, R175.reuse, RZ ;  /* 0x000000af80807210 */ /* 0x080fe20007fde0ff */
[----:B------:R-:W0:Y:S01]  /*6500*/  LDGDEPBAR ;  /* 0x00000000000079af */ /* 0x000e220000000000 */
[--C-:B------:R-:W-:Y:S01]  /*6510*/  IMAD.X R115, R115, 0x1, R178.reuse, P1 ;  /* 0x0000000173737824 */ /* 0x100fe200008e06b2 */
[-C--:B------:R-:W-:Y:S02]  /*6520*/  IADD3 R118, P1, R118, R175.reuse, RZ ;  /* 0x000000af76767210 */ /* 0x080fe40007f3e0ff */
[----:B------:R-:W-:Y:S01]  /*6530*/  IMAD.X R129, R129, 0x1, R178, P6 ;  /* 0x0000000181817824 */ /* 0x000fe200030e06b2 */
[----:B------:R-:W-:-:S02]  /*6540*/  IADD3 R132, P6, R132, R175, RZ ;  /* 0x000000af84847210 */ /* 0x000fc40007fde0ff */
[--C-:B------:R-:W-:Y:S01]  /*6550*/  IMAD.X R119, R119, 0x1, R178.reuse, P1 ;  /* 0x0000000177777824 */ /* 0x100fe200008e06b2 */
[-C--:B------:R-:W-:Y:S02]  /*6560*/  IADD3 R122, P1, R122, R175.reuse, RZ ;  /* 0x000000af7a7a7210 */ /* 0x080fe40007f3e0ff */
[--C-:B------:R-:W-:Y:S01]  /*6570*/  IMAD.X R133, R133, 0x1, R178.reuse, P6 ;  /* 0x0000000185857824 */ /* 0x100fe200030e06b2 */
[-C--:B------:R-:W-:Y:S02]  /*6580*/  IADD3 R136, P6, R136, R175.reuse, RZ ;  /* 0x000000af88887210 */ /* 0x080fe40007fde0ff */
[--C-:B------:R-:W-:Y:S01]  /*6590*/  IMAD.X R123, R123, 0x1, R178.reuse, P1 ;  /* 0x000000017b7b7824 */ /* 0x100fe200008e06b2 */
[-C--:B------:R-:W-:Y:S02]  /*65a0*/  IADD3 R126, P1, R126, R175.reuse, RZ ;  /* 0x000000af7e7e7210 */ /* 0x080fe40007f3e0ff */
[----:B------:R-:W-:Y:S01]  /*65b0*/  IMAD.X R137, R137, 0x1, R178, P6 ;  /* 0x0000000189897824 */ /* 0x000fe200030e06b2 */
[----:B------:R-:W-:-:S02]  /*65c0*/  IADD3 R140, P6, R140, R175, RZ ;  /* 0x000000af8c8c7210 */ /* 0x000fc40007fde0ff */
[--C-:B------:R-:W-:Y:S01]  /*65d0*/  IMAD.X R127, R127, 0x1, R178.reuse, P1 ;  /* 0x000000017f7f7824 */ /* 0x100fe200008e06b2 */
[-C--:B------:R-:W-:Y:S02]  /*65e0*/  IADD3 R130, P1, R130, R175.reuse, RZ ;  /* 0x000000af82827210 */ /* 0x080fe40007f3e0ff */
[--C-:B------:R-:W-:Y:S01]  /*65f0*/  IMAD.X R179, R179, 0x1, R178.reuse, P6 ;  /* 0x00000001b3b37824 */ /* 0x100fe200030e06b2 */
[----:B------:R-:W-:Y:S02]  /*6600*/  LEA R144, P6, R109, R144, 0x2 ;  /* 0x000000906d907211 */ /* 0x000fe400078c10ff */
[----:B------:R-:W-:Y:S01]  /*6610*/  IMAD.X R131, R131, 0x1, R178, P1 ;  /* 0x0000000183837824 */ /* 0x000fe200008e06b2 */
[----:B------:R-:W-:Y:S02]  /*6620*/  IADD3 R134, P1, R134, R175, RZ ;  /* 0x000000af86867210 */ /* 0x000fe40007f3e0ff */
[----:B------:R-:W-:-:S03]  /*6630*/  IMAD.X R171, R171, 0x1, R184, P6 ;  /* 0x00000001abab7824 */ /* 0x000fc600030e06b8 */
[----:B------:R-:W-:Y:S01]  /*6640*/  IMAD.X R135, R135, 0x1, R178, P1 ;  /* 0x0000000187877824 */ /* 0x000fe200008e06b2 */
[----:B------:R-:W-:-:S05]  /*6650*/  IADD3 R138, P1, R138, R175, RZ ;  /* 0x000000af8a8a7210 */ /* 0x000fca0007f3e0ff */
[----:B------:R-:W-:Y:S01]  /*6660*/  IMAD.X R139, R139, 0x1, R178, P1 ;  /* 0x000000018b8b7824 */ /* 0x000fe200008e06b2 */
[----:B------:R-:W-:-:S05]  /*6670*/  IADD3 R142, P1, R142, R175, RZ ;  /* 0x000000af8e8e7210 */ /* 0x000fca0007f3e0ff */
[----:B------:R-:W-:Y:S01]  /*6680*/  IMAD.X R143, R143, 0x1, R178, P1 ;  /* 0x000000018f8f7824 */ /* 0x000fe200008e06b2 */
[----:B------:R-:W-:-:S13]  /*6690*/  ISETP.NE.U32.AND P1, PT, R240, R141, PT ;  /* 0x0000008df000720c */ /* 0x000fda0003f25070 */
[----:B--2---:R-:W-:Y:S05]  /*66a0*/  @P1 BRA `(.L_x_1) ;  /* 0xffffffe800041947 */ /* 0x004fea000383ffff */
.L_x_0:
[----:B------:R-:W-:Y:S02]  /*66b0*/  WARPGROUP.DEPBAR.LE gsb0, 0x0 ;  /* 0x00008000000079c5 */ /* 0x000fe40000010000 */
[----:B------:R-:W-:-:S04]  /*66c0*/  DEPBAR.LE SB0, 0x0 ;  /* 0x000080000000791a */ /* 0x000fc80000000000 */
[----:B------:R-:W-:Y:S01]  /*66d0*/  IMAD.MOV.U32 R4, RZ, RZ, R56 ;  /* 0x000000ffff047224 */ /* 0x000fe200078e0038 */
[----:B------:R-:W-:Y:S01]  /*66e0*/  ULDC UR4, c[0x0][0x244] ;  /* 0x0000910000047ab9 */ /* 0x000fe20000000800 */
[----:B------:R-:W-:Y:S01]  /*66f0*/  IMAD.MOV.U32 R5, RZ, RZ, R58 ;  /* 0x000000ffff057224 */ /* 0x000fe200078e003a */
[----:B------:R-:W-:Y:S01]  /*6700*/  ULDC UR5, c[0x0][0x248] ;  /* 0x0000920000057ab9 */ /* 0x000fe20000000800 */
[----:B------:R-:W-:Y:S01]  /*6710*/  IMAD.MOV.U32 R6, RZ, RZ, R24 ;  /* 0x000000ffff067224 */ /* 0x000fe200078e0018 */
[----:B------:R-:W-:Y:S01]  /*6720*/  ULDC.64 UR6, c[0x0][0x220] ;  /* 0x0000880000067ab9 */ /* 0x000fe20000000a00 */
[----:B------:R-:W-:Y:S01]  /*6730*/  IMAD.MOV.U32 R7, RZ, RZ, R26 ;  /* 0x000000ffff077224 */ /* 0x000fe200078e001a */
[----:B------:R-:W-:Y:S01]  /*6740*/  BAR.SYNC.DEFER_BLOCKING 0x0 ;  /* 0x0000000000007b1d */ /* 0x000fe20000010000 */
[----:B------:R-:W-:Y:S02]  /*6750*/  IMAD.MOV.U32 R8, RZ, RZ, R57 ;  /* 0x000000ffff087224 */ /* 0x000fe400078e0039 */
[----:B------:R-:W-:-:S02]  /*6760*/  IMAD.MOV.U32 R9, RZ, RZ, R59 ;  /* 0x000000ffff097224 */ /* 0x000fc400078e003b */
[----:B------:R-:W-:Y:S02]  /*6770*/  IMAD.MOV.U32 R10, RZ, RZ, R25 ;  /* 0x000000ffff0a7224 */ /* 0x000fe400078e0019 */
[----:B------:R-:W-:Y:S02]  /*6780*/  IMAD.MOV.U32 R11, RZ, RZ, R27 ;  /* 0x000000ffff0b7224 */ /* 0x000fe400078e001b */
[----:B------:R-:W-:Y:S02]  /*6790*/  IMAD.MOV.U32 R12, RZ, RZ, R60 ;  /* 0x000000ffff0c7224 */ /* 0x000fe400078e003c */
[----:B------:R-:W-:Y:S02]  /*67a0*/  IMAD.MOV.U32 R13, RZ, RZ, R62 ;  /* 0x000000ffff0d7224 */ /* 0x000fe400078e003e */
[----:B------:R-:W-:Y:S02]  /*67b0*/  IMAD.MOV.U32 R14, RZ, RZ, R28 ;  /* 0x000000ffff0e7224 */ /* 0x000fe400078e001c */
[----:B------:R-:W-:-:S02]  /*67c0*/  IMAD.MOV.U32 R15, RZ, RZ, R30 ;  /* 0x000000ffff0f7224 */ /* 0x000fc400078e001e */
[----:B------:R-:W-:Y:S02]  /*67d0*/  IMAD.MOV.U32 R16, RZ, RZ, R61 ;  /* 0x000000ffff107224 */ /* 0x000fe400078e003d */
[----:B------:R-:W-:Y:S02]  /*67e0*/  IMAD.MOV.U32 R17, RZ, RZ, R63 ;  /* 0x000000ffff117224 */ /* 0x000fe400078e003f */
[----:B------:R-:W-:Y:S02]  /*67f0*/  IMAD.MOV.U32 R18, RZ, RZ, R29 ;  /* 0x000000ffff127224 */ /* 0x000fe400078e001d */
[----:B------:R-:W-:Y:S01]  /*6800*/  IMAD.MOV.U32 R19, RZ, RZ, R31 ;  /* 0x000000ffff137224 */ /* 0x000fe200078e001f */
[----:B------:R1:W-:Y:S01]  /*6810*/  STSM.16.M88.4 [R2], R4 ;  /* 0x0000000402007844 */ /* 0x0003e20000000200 */
[----:B------:R-:W-:Y:S02]  /*6820*/  IMAD.MOV.U32 R20, RZ, RZ, R73 ;  /* 0x000000ffff147224 */ /* 0x000fe400078e0049 */
[----:B------:R-:W-:Y:S01]  /*6830*/  IMAD.MOV.U32 R21, RZ, RZ, R75 ;  /* 0x000000ffff157224 */ /* 0x000fe200078e004b */
[----:B------:R-:W-:Y:S01]  /*6840*/  BAR.SYNC.DEFER_BLOCKING 0x0 ;  /* 0x0000000000007b1d */ /* 0x000fe20000010000 */
[----:B------:R-:W-:-:S02]  /*6850*/  IMAD.MOV.U32 R22, RZ, RZ, R41 ;  /* 0x000000ffff167224 */ /* 0x000fc400078e0029 */
[----:B------:R-:W-:Y:S02]  /*6860*/  IMAD.MOV.U32 R23, RZ, RZ, R43 ;  /* 0x000000ffff177224 */ /* 0x000fe400078e002b */
[----:B------:R-:W-:Y:S02]  /*6870*/  IMAD.MOV.U32 R24, RZ, RZ, R77 ;  /* 0x000000ffff187224 */ /* 0x000fe400078e004d */
[----:B------:R-:W-:Y:S02]  /*6880*/  IMAD.MOV.U32 R25, RZ, RZ, R79 ;  /* 0x000000ffff197224 */ /* 0x000fe400078e004f */
[----:B------:R-:W-:Y:S02]  /*6890*/  IMAD.MOV.U32 R26, RZ, RZ, R45 ;  /* 0x000000ffff1a7224 */ /* 0x000fe400078e002d */
[----:B------:R-:W-:Y:S02]  /*68a0*/  IMAD.MOV.U32 R27, RZ, RZ, R47 ;  /* 0x000000ffff1b7224 */ /* 0x000fe400078e002f */
[----:B-1----:R-:W-:-:S02]  /*68b0*/  IMAD.MOV.U32 R4, RZ, RZ, R64 ;  /* 0x000000ffff047224 */ /* 0x002fc400078e0040 */
[----:B------:R-:W-:Y:S02]  /*68c0*/  IMAD.MOV.U32 R5, RZ, RZ, R66 ;  /* 0x000000ffff057224 */ /* 0x000fe400078e0042 */
[----:B------:R-:W-:Y:S02]  /*68d0*/  IMAD.MOV.U32 R6, RZ, RZ, R32 ;  /* 0x000000ffff067224 */ /* 0x000fe400078e0020 */
[----:B------:R-:W-:Y:S02]  /*68e0*/  IMAD.MOV.U32 R7, RZ, RZ, R34 ;  /* 0x000000ffff077224 */ /* 0x000fe400078e0022 */
[----:B------:R-:W-:Y:S02]  /*68f0*/  IMAD.MOV.U32 R28, RZ, RZ, R80 ;  /* 0x000000ffff1c7224 */ /* 0x000fe400078e0050 */
[----:B------:R-:W-:Y:S01]  /*6900*/  IMAD.MOV.U32 R29, RZ, RZ, R82 ;  /* 0x000000ffff1d7224 */ /* 0x000fe200078e0052 */
[----:B------:R-:W1:Y:S01]  /*6910*/  LDS.128 R96, [R111] ;  /* 0x000000006f607984 */ /* 0x000e620000000c00 */
[----:B------:R-:W-:-:S02]  /*6920*/  IMAD.MOV.U32 R30, RZ, RZ, R48 ;  /* 0x000000ffff1e7224 */ /* 0x000fc400078e0030 */
[----:B------:R-:W-:Y:S01]  /*6930*/  IMAD.MOV.U32 R31, RZ, RZ, R50 ;  /* 0x000000ffff1f7224 */ /* 0x000fe200078e0032 */
[----:B------:R-:W-:Y:S01]  /*6940*/  BAR.SYNC.DEFER_BLOCKING 0x0 ;  /* 0x0000000000007b1d */ /* 0x000fe20000010000 */
[----:B------:R-:W-:Y:S02]  /*6950*/  IMAD.MOV.U32 R45, RZ, RZ, R83 ;  /* 0x000000ffff2d7224 */ /* 0x000fe400078e0053 */
[----:B------:R-:W-:Y:S02]  /*6960*/  IMAD.MOV.U32 R47, RZ, RZ, R51 ;  /* 0x000000ffff2f7224 */ /* 0x000fe400078e0033 */
[----:B------:R-:W-:Y:S02]  /*6970*/  IMAD.MOV.U32 R48, RZ, RZ, R84 ;  /* 0x000000ffff307224 */ /* 0x000fe400078e0054 */
[----:B------:R-:W-:Y:S02]  /*6980*/  IMAD.MOV.U32 R50, RZ, RZ, R52 ;  /* 0x000000ffff327224 */ /* 0x000fe400078e0034 */
[----:B------:R-:W-:-:S02]  /*6990*/  IMAD.MOV.U32 R51, RZ, RZ, R54 ;  /* 0x000000ffff337224 */ /* 0x000fc400078e0036 */
[----:B------:R-:W-:Y:S01]  /*69a0*/  IMAD R3, R3, UR4, RZ ;  /* 0x0000000403037c24 */ /* 0x000fe2000f8e02ff */
[----:B------:R2:W-:Y:S01]  /*69b0*/  STSM.16.M88.4 [R2], R8 ;  /* 0x0000000802007844 */ /* 0x0005e20000000200 */
[----:B------:R-:W-:Y:S01]  /*69c0*/  BAR.SYNC.DEFER_BLOCKING 0x0 ;  /* 0x0000000000007b1d */ /* 0x000fe20000010000 */
[----:B--2---:R-:W-:Y:S02]  /*69d0*/  IMAD.MOV.U32 R8, RZ, RZ, R65 ;  /* 0x000000ffff087224 */ /* 0x004fe400078e0041 */
[----:B------:R-:W-:Y:S02]  /*69e0*/  IMAD.MOV.U32 R9, RZ, RZ, R67 ;  /* 0x000000ffff097224 */ /* 0x000fe400078e0043 */
[----:B------:R-:W-:Y:S02]  /*69f0*/  IMAD.MOV.U32 R10, RZ, RZ, R33 ;  /* 0x000000ffff0a7224 */ /* 0x000fe400078e0021 */
[----:B------:R-:W-:Y:S01]  /*6a00*/  IMAD.MOV.U32 R11, RZ, RZ, R35 ;  /* 0x000000ffff0b7224 */ /* 0x000fe200078e0023 */
[----:B------:R-:W2:Y:S01]  /*6a10*/  LDS.128 R92, [R111] ;  /* 0x000000006f5c7984 */ /* 0x000ea20000000c00 */
[----:B------:R-:W-:Y:S06]  /*6a20*/  BAR.SYNC.DEFER_BLOCKING 0x0 ;  /* 0x0000000000007b1d */ /* 0x000fec0000010000 */
[----:B------:R3:W-:Y:S02]  /*6a30*/  STSM.16.M88.4 [R2], R12 ;  /* 0x0000000c02007844 */ /* 0x0007e40000000200 */
[----:B------:R-:W-:Y:S01]  /*6a40*/  BAR.SYNC.DEFER_BLOCKING 0x0 ;  /* 0x0000000000007b1d */ /* 0x000fe20000010000 */
[----:B---3--:R-:W-:-:S02]  /*6a50*/  IMAD.MOV.U32 R12, RZ, RZ, R68 ;  /* 0x000000ffff0c7224 */ /* 0x008fc400078e0044 */
[----:B------:R-:W-:Y:S02]  /*6a60*/  IMAD.MOV.U32 R13, RZ, RZ, R70 ;  /* 0x000000ffff0d7224 */ /* 0x000fe400078e0046 */
[----:B------:R-:W-:Y:S02]  /*6a70*/  IMAD.MOV.U32 R14, RZ, RZ, R36 ;  /* 0x000000ffff0e7224 */ /* 0x000fe400078e0024 */
[----:B------:R-:W-:Y:S02]  /*6a80*/  IMAD.MOV.U32 R15, RZ, RZ, R38 ;  /* 0x000000ffff0f7224 */ /* 0x000fe400078e0026 */
[----:B------:R-:W-:Y:S02]  /*6a90*/  IMAD.MOV.U32 R68, RZ, RZ, R85 ;  /* 0x000000ffff447224 */ /* 0x000fe400078e0055 */
[----:B------:R-:W-:Y:S01]  /*6aa0*/  IMAD.MOV.U32 R70, RZ, RZ, R53 ;  /* 0x000000ffff467224 */ /* 0x000fe200078e0035 */
[----:B------:R-:W3:Y:S01]  /*6ab0*/  LDS.128 R88, [R111] ;  /* 0x000000006f587984 */ /* 0x000ee20000000c00 */
[----:B------:R-:W-:Y:S06]  /*6ac0*/  BAR.SYNC.DEFER_BLOCKING 0x0 ;  /* 0x0000000000007b1d */ /* 0x000fec0000010000 */
[----:B------:R4:W-:Y:S02]  /*6ad0*/  STSM.16.M88.4 [R2], R16 ;  /* 0x0000001002007844 */ /* 0x0009e40000000200 */
[----:B------:R-:W-:Y:S01]  /*6ae0*/  BAR.SYNC.DEFER_BLOCKING 0x0 ;  /* 0x0000000000007b1d */ /* 0x000fe20000010000 */
[----:B----4-:R-:W-:-:S02]  /*6af0*/  IMAD.MOV.U32 R18, RZ, RZ, R37 ;  /* 0x000000ffff127224 */ /* 0x010fc400078e0025 */
[----:B------:R-:W-:Y:S02]  /*6b00*/  IMAD.MOV.U32 R19, RZ, RZ, R39 ;  /* 0x000000ffff137224 */ /* 0x000fe400078e0027 */
[----:B------:R-:W-:Y:S02]  /*6b10*/  IMAD.MOV.U32 R16, RZ, RZ, R69 ;  /* 0x000000ffff107224 */ /* 0x000fe400078e0045 */
[----:B------:R-:W-:Y:S02]  /*6b20*/  IMAD.MOV.U32 R17, RZ, RZ, R71 ;  /* 0x000000ffff117224 */ /* 0x000fe400078e0047 */
[----:B------:R-:W-:Y:S02]  /*6b30*/  IMAD.MOV.U32 R69, RZ, RZ, R87 ;  /* 0x000000ffff457224 */ /* 0x000fe400078e0057 */
[----:B------:R-:W-:Y:S01]  /*6b40*/  IMAD.MOV.U32 R71, RZ, RZ, R55 ;  /* 0x000000ffff477224 */ /* 0x000fe200078e0037 */
[----:B------:R-:W4:Y:S01]  /*6b50*/  LDS.128 R64, [R111] ;  /* 0x000000006f407984 */ /* 0x000f220000000c00 */
[----:B------:R-:W-:Y:S06]  /*6b60*/  BAR.SYNC.DEFER_BLOCKING 0x0 ;  /* 0x0000000000007b1d */ /* 0x000fec0000010000 */
[----:B------:R-:W-:Y:S02]  /*6b70*/  STSM.16.M88.4 [R2], R4 ;  /* 0x0000000402007844 */ /* 0x000fe40000000200 */
[----:B------:R-:W-:Y:S06]  /*6b80*/  BAR.SYNC.DEFER_BLOCKING 0x0 ;  /* 0x0000000000007b1d */ /* 0x000fec0000010000 */
[----:B------:R-:W5:Y:S02]  /*6b90*/  LDS.128 R60, [R111] ;  /* 0x000000006f3c7984 */ /* 0x000f640000000c00 */
[----:B------:R-:W-:Y:S06]  /*6ba0*/  BAR.SYNC.DEFER_BLOCKING 0x0 ;  /* 0x0000000000007b1d */ /* 0x000fec0000010000 */
[----:B------:R1:W-:Y:S02]  /*6bb0*/  STSM.16.M88.4 [R2], R8 ;  /* 0x0000000802007844 */ /* 0x0003e40000000200 */
[----:B------:R-:W-:Y:S01]  /*6bc0*/  BAR.SYNC.DEFER_BLOCKING 0x0 ;  /* 0x0000000000007b1d */ /* 0x000fe20000010000 */
[----:B-1----:R-:W-:-:S02]  /*6bd0*/  IMAD.MOV.U32 R8, RZ, RZ, R72 ;  /* 0x000000ffff087224 */ /* 0x002fc400078e0048 */
[----:B------:R-:W-:Y:S02]  /*6be0*/  IMAD.MOV.U32 R9, RZ, RZ, R74 ;  /* 0x000000ffff097224 */ /* 0x000fe400078e004a */
[----:B------:R-:W-:Y:S01]  /*6bf0*/  IMAD.MOV.U32 R10, RZ, RZ, R40 ;  /* 0x000000ffff0a7224 */ /* 0x000fe200078e0028 */
[----:B------:R-:W-:Y:S01]  /*6c00*/  LEA R40, P1, R3, UR6, 0x2 ;  /* 0x0000000603287c11 */ /* 0x000fe2000f8210ff */
[----:B------:R-:W-:-:S03]  /*6c10*/  IMAD.MOV.U32 R11, RZ, RZ, R42 ;  /* 0x000000ffff0b7224 */ /* 0x000fc600078e002a */
[----:B------:R-:W-:Y:S02]  /*6c20*/  LEA.HI.X.SX32 R3, R3, UR7, 0x2, P1 ;  /* 0x0000000703037c11 */ /* 0x000fe400088f16ff */
[----:B------:R-:W-:Y:S01]  /*6c30*/  ISETP.LT.AND P1, PT, R0, R147, !P0 ;  /* 0x000000930000720c */ /* 0x000fe20004721270 */
[----:B------:R-:W1:Y:S01]  /*6c40*/  LDS.128 R56, [R111] ;  /* 0x000000006f387984 */ /* 0x000e620000000c00 */
[----:B------:R-:W-:Y:S06]  /*6c50*/  BAR.SYNC.DEFER_BLOCKING 0x0 ;  /* 0x0000000000007b1d */ /* 0x000fec0000010000 */
[----:B------:R-:W-:Y:S02]  /*6c60*/  STSM.16.M88.4 [R2], R12 ;  /* 0x0000000c02007844 */ /* 0x000fe40000000200 */
[----:B------:R-:W-:Y:S06]  /*6c70*/  BAR.SYNC.DEFER_BLOCKING 0x0 ;  /* 0x0000000000007b1d */ /* 0x000fec0000010000 */
[----:B------:R-:W1:Y:S02]  /*6c80*/  LDS.128 R36, [R111] ;  /* 0x000000006f247984 */ /* 0x000e640000000c00 */
[----:B------:R-:W-:Y:S06]  /*6c90*/  BAR.SYNC.DEFER_BLOCKING 0x0 ;  /* 0x0000000000007b1d */ /* 0x000fec0000010000 */
[----:B------:R2:W-:Y:S02]  /*6ca0*/  STSM.16.M88.4 [R2], R16 ;  /* 0x0000001002007844 */ /* 0x0005e40000000200 */
[----:B------:R-:W-:Y:S01]  /*6cb0*/  BAR.SYNC.DEFER_BLOCKING 0x0 ;  /* 0x0000000000007b1d */ /* 0x000fe20000010000 */
[----:B--2---:R-:W-:-:S02]  /*6cc0*/  IMAD.MOV.U32 R16, RZ, RZ, R76 ;  /* 0x000000ffff107224 */ /* 0x004fc400078e004c */
[----:B------:R-:W-:Y:S02]  /*6cd0*/  IMAD.MOV.U32 R17, RZ, RZ, R78 ;  /* 0x000000ffff117224 */ /* 0x000fe400078e004e */
[----:B------:R-:W-:Y:S02]  /*6ce0*/  IMAD.MOV.U32 R18, RZ, RZ, R44 ;  /* 0x000000ffff127224 */ /* 0x000fe400078e002c */
[----:B------:R-:W-:Y:S02]  /*6cf0*/  IMAD.MOV.U32 R19, RZ, RZ, R46 ;  /* 0x000000ffff137224 */ /* 0x000fe400078e002e */
[----:B------:R-:W-:Y:S02]  /*6d00*/  IMAD.MOV.U32 R44, RZ, RZ, R81 ;  /* 0x000000ffff2c7224 */ /* 0x000fe400078e0051 */
[----:B------:R-:W-:Y:S01]  /*6d10*/  IMAD.MOV.U32 R46, RZ, RZ, R49 ;  /* 0x000000ffff2e7224 */ /* 0x000fe200078e0031 */
[----:B------:R-:W2:Y:S01]  /*6d20*/  LDS.128 R32, [R111] ;  /* 0x000000006f207984 */ /* 0x000ea20000000c00 */
[----:B------:R-:W-:Y:S01]  /*6d30*/  IMAD.MOV.U32 R49, RZ, RZ, R86 ;  /* 0x000000ffff317224 */ /* 0x000fe200078e0056 */
[----:B------:R-:W-:Y:S06]  /*6d40*/  BAR.SYNC.DEFER_BLOCKING 0x0 ;  /* 0x0000000000007b1d */ /* 0x000fec0000010000 */
[----:B------:R-:W-:Y:S02]  /*6d50*/  STSM.16.M88.4 [R2], R8 ;  /* 0x0000000802007844 */ /* 0x000fe40000000200 */
[----:B------:R-:W-:Y:S06]  /*6d60*/  BAR.SYNC.DEFER_BLOCKING 0x0 ;  /* 0x0000000000007b1d */ /* 0x000fec0000010000 */
[----:B------:R-:W2:Y:S02]  /*6d70*/  LDS.128 R4, [R111] ;  /* 0x000000006f047984 */ /* 0x000ea40000000c00 */
        /* <DEDUP_REMOVED lines=13> */
[----:B------:R3:W-:Y:S02]  /*6e50*/  STSM.16.M88.4 [R2], R28 ;  /* 0x0000001c02007844 */ /* 0x0007e40000000200 */
[----:B------:R-:W-:Y:S01]  /*6e60*/  BAR.SYNC.DEFER_BLOCKING 0x0 ;  /* 0x0000000000007b1d */ /* 0x000fe20000010000 */
[----:B---3--:R-:W-:-:S04]  /*6e70*/  IMAD R28, R0, UR5, RZ ;  /* 0x00000005001c7c24 */ /* 0x008fc8000f8e02ff */
[C---:B------:R-:W-:Y:S01]  /*6e80*/  VIADD R41, R28.reuse, UR5 ;  /* 0x000000051c297c36 */ /* 0x040fe20008000000 */
[----:B------:R-:W-:-:S04]  /*6e90*/  LEA R42, P6, R28, R40, 0x2 ;  /* 0x000000281c2a7211 */ /* 0x000fc800078c10ff */
[----:B------:R-:W-:Y:S01]  /*6ea0*/  LEA.HI.X.SX32 R43, R28, R3, 0x2, P6 ;  /* 0x000000031c2b7211 */ /* 0x000fe200030f16ff */
[----:B------:R-:W3:Y:S01]  /*6eb0*/  LDS.128 R16, [R111] ;  /* 0x000000006f107984 */ /* 0x000ee20000000c00 */
[----:B------:R-:W-:Y:S06]  /*6ec0*/  BAR.SYNC.DEFER_BLOCKING 0x0 ;  /* 0x0000000000007b1d */ /* 0x000fec0000010000 */
[----:B------:R4:W-:Y:S02]  /*6ed0*/  STSM.16.M88.4 [R2], R44 ;  /* 0x0000002c02007844 */ /* 0x0009e40000000200 */
[----:B------:R-:W-:Y:S01]  /*6ee0*/  BAR.SYNC.DEFER_BLOCKING 0x0 ;  /* 0x0000000000007b1d */ /* 0x000fe20000010000 */
[C---:B----4-:R-:W-:Y:S01]  /*6ef0*/  LEA R44, P6, R41.reuse, R40, 0x2 ;  /* 0x00000028292c7211 */ /* 0x050fe200078c10ff */
[----:B------:R-:W-:Y:S01]  /*6f00*/  VIADD R47, R41, UR5 ;  /* 0x00000005292f7c36 */ /* 0x000fe20008000000 */
[----:B------:R-:W-:-:S02]  /*6f10*/  LOP3.LUT R46, R0, 0x5, RZ, 0xfc, !PT ;  /* 0x00000005002e7812 */ /* 0x000fc400078efcff */
[----:B------:R-:W-:Y:S01]  /*6f20*/  LEA.HI.X.SX32 R45, R41, R3, 0x2, P6 ;  /* 0x00000003292d7211 */ /* 0x000fe200030f16ff */
[----:B------:R-:W-:Y:S01]  /*6f30*/  VIADD R41, R47, UR5 ;  /* 0x000000052f297c36 */ /* 0x000fe20008000000 */
[----:B------:R-:W4:Y:S01]  /*6f40*/  LDS.128 R24, [R111] ;  /* 0x000000006f187984 */ /* 0x000f220000000c00 */
[----:B------:R-:W-:Y:S06]  /*6f50*/  BAR.SYNC.DEFER_BLOCKING 0x0 ;  /* 0x0000000000007b1d */ /* 0x000fec0000010000 */
[----:B------:R5:W-:Y:S02]  /*6f60*/  STSM.16.M88.4 [R2], R48 ;  /* 0x0000003002007844 */ /* 0x000be40000000200 */
[----:B------:R-:W-:Y:S01]  /*6f70*/  BAR.SYNC.DEFER_BLOCKING 0x0 ;  /* 0x0000000000007b1d */ /* 0x000fe20000010000 */
[----:B-----5:R-:W-:-:S05]  /*6f80*/  LOP3.LUT R48, R0, 0x6, RZ, 0xfc, !PT ;  /* 0x0000000600307812 */ /* 0x020fca00078efcff */
[----:B------:R-:W5:Y:S02]  /*6f90*/  LDS.128 R28, [R111] ;  /* 0x000000006f1c7984 */ /* 0x000f640000000c00 */
[----:B------:R-:W-:Y:S06]  /*6fa0*/  BAR.SYNC.DEFER_BLOCKING 0x0 ;  /* 0x0000000000007b1d */ /* 0x000fec0000010000 */
[----:B------:R1:W-:Y:S02]  /*6fb0*/  STSM.16.M88.4 [R2], R68 ;  /* 0x0000004402007844 */ /* 0x0003e40000000200 */
[----:B------:R-:W-:Y:S01]  /*6fc0*/  BAR.SYNC.DEFER_BLOCKING 0x0 ;  /* 0x0000000000007b1d */ /* 0x000fe20000010000 */
[----:B-1----:R-:W-:-:S05]  /*6fd0*/  LOP3.LUT R2, R0, 0x7, RZ, 0xfc, !PT ;  /* 0x0000000700027812 */ /* 0x002fca00078efcff */
[----:B------:R1:W-:Y:S01]  /*6fe0*/  @P1 STG.E desc[UR20][R42.64], R96 ;  /* 0x000000602a001986 */ /* 0x0003e2000c101914 */
[-C--:B------:R-:W-:Y:S02]  /*6ff0*/  ISETP.LT.AND P1, PT, R46, R147.reuse, !P0 ;  /* 0x000000932e00720c */ /* 0x080fe40004721270 */
[CC--:B------:R-:W-:Y:S01]  /*7000*/  LEA R46, P6, R47.reuse, R40.reuse, 0x2 ;  /* 0x000000282f2e7211 */ /* 0x0c0fe200078c10ff */
[----:B------:R2:W-:Y:S01]  /*7010*/  @P4 STG.E desc[UR20][R44.64], R92 ;  /* 0x0000005c2c004986 */ /* 0x0005e2000c101914 */
[----:B------:R-:W-:Y:S02]  /*7020*/  ISETP.LT.AND P4, PT, R48, R147, !P0 ;  /* 0x000000933000720c */ /* 0x000fe40004781270 */
[----:B------:R-:W-:Y:S01]  /*7030*/  LEA.HI.X.SX32 R47, R47, R3, 0x2, P6 ;  /* 0x000000032f2f7211 */ /* 0x000fe200030f16ff */
[----:B------:R-:W5:Y:S01]  /*7040*/  LDS.128 R108, [R111] ;  /* 0x000000006f6c7984 */ /* 0x000f620000000c00 */
[C---:B------:R-:W-:Y:S01]  /*7050*/  LEA R48, P6, R41.reuse, R40, 0x2 ;  /* 0x0000002829307211 */ /* 0x040fe200078c10ff */
[----:B-1----:R-:W-:-:S03]  /*7060*/  VIADD R43, R41, UR5 ;  /* 0x00000005292b7c36 */ /* 0x002fc60008000000 */
[----:B------:R-:W-:Y:S01]  /*7070*/  LEA.HI.X.SX32 R49, R41, R3, 0x2, P6 ;  /* 0x0000000329317211 */ /* 0x000fe200030f16ff */
[----:B------:R1:W-:Y:S01]  /*7080*/  @P2 STG.E desc[UR20][R46.64], R97 ;  /* 0x000000612e002986 */ /* 0x0003e2000c101914 */
[----:B------:R-:W-:Y:S01]  /*7090*/  ISETP.LT.AND P2, PT, R2, R147, !P0 ;  /* 0x000000930200720c */ /* 0x000fe20004741270 */
[C---:B------:R-:W-:Y:S01]  /*70a0*/  VIADD R41, R43.reuse, UR5 ;  /* 0x000000052b297c36 */ /* 0x040fe20008000000 */
[-C--:B------:R-:W-:Y:S01]  /*70b0*/  LEA R42, P6, R43, R40.reuse, 0x2 ;  /* 0x000000282b2a7211 */ /* 0x080fe200078c10ff */
[----:B------:R3:W-:Y:S01]  /*70c0*/  @P3 STG.E desc[UR20][R48.64], R93 ;  /* 0x0000005d30003986 */ /* 0x0007e2000c101914 */
[----:B------:R-:W-:Y:S01]  /*70d0*/  LOP3.LUT R2, R0, 0x8, RZ, 0xfc, !PT ;  /* 0x0000000800027812 */ /* 0x000fe200078efcff */
[----:B------:R-:W-:Y:S01]  /*70e0*/  VIADD R50, R41, UR5 ;  /* 0x0000000529327c36 */ /* 0x000fe20008000000 */
[----:B------:R-:W-:Y:S02]  /*70f0*/  LEA.HI.X.SX32 R43, R43, R3, 0x2, P6 ;  /* 0x000000032b2b7211 */ /* 0x000fe400030f16ff */
[----:B--2---:R-:W-:-:S02]  /*7100*/  LEA R44, P6, R41, R40, 0x2 ;  /* 0x00000028292c7211 */ /* 0x004fc400078c10ff */
[----:B------:R-:W-:Y:S01]  /*7110*/  ISETP.LT.AND P3, PT, R2, R147, !P0 ;  /* 0x000000930200720c */ /* 0x000fe20004761270 */
[----:B------:R2:W-:Y:S01]  /*7120*/  @P5 STG.E desc[UR20][R42.64], R98 ;  /* 0x000000622a005986 */ /* 0x0005e2000c101914 */
[-C--:B------:R-:W-:Y:S01]  /*7130*/  LEA.HI.X.SX32 R45, R41, R3.reuse, 0x2, P6 ;  /* 0x00000003292d7211 */ /* 0x080fe200030f16ff */
[C---:B------:R-:W-:Y:S01]  /*7140*/  VIADD R41, R50.reuse, UR5 ;  /* 0x0000000532297c36 */ /* 0x040fe20008000000 */
[-C--:B-1----:R-:W-:Y:S02]  /*7150*/  LEA R46, P6, R50, R40.reuse, 0x2 ;  /* 0x00000028322e7211 */ /* 0x082fe400078c10ff */
[----:B------:R-:W-:Y:S01]  /*7160*/  LOP3.LUT R2, R0, 0x9, RZ, 0xfc, !PT ;  /* 0x0000000900027812 */ /* 0x000fe200078efcff */
[----:B------:R1:W-:Y:S01]  /*7170*/  @P1 STG.E desc[UR20][R44.64], R94 ;  /* 0x0000005e2c001986 */ /* 0x0003e2000c101914 */
[----:B------:R-:W-:Y:S02]  /*7180*/  LEA.HI.X.SX32 R47, R50, R3, 0x2, P6 ;  /* 0x00000003322f7211 */ /* 0x000fe400030f16ff */
[----:B---3--:R-:W-:-:S02]  /*7190*/  LEA R48, P6, R41, R40, 0x2 ;  /* 0x0000002829307211 */ /* 0x008fc400078c10ff */
[----:B------:R-:W-:Y:S01]  /*71a0*/  ISETP.LT.AND P5, PT, R2, R147, !P0 ;  /* 0x000000930200720c */ /* 0x000fe200047a1270 */
[C---:B--2---:R-:W-:Y:S01]  /*71b0*/  VIADD R43, R41.reuse, UR5 ;  /* 0x00000005292b7c36 */ /* 0x044fe20008000000 */
[----:B------:R-:W-:Y:S01]  /*71c0*/  LEA.HI.X.SX32 R49, R41, R3, 0x2, P6 ;  /* 0x0000000329317211 */ /* 0x000fe200030f16ff */
[----:B------:R2:W-:Y:S01]  /*71d0*/  @P4 STG.E desc[UR20][R46.64], R99 ;  /* 0x000000632e004986 */ /* 0x0005e2000c101914 */
[----:B------:R-:W-:Y:S01]  /*71e0*/  LOP3.LUT R2, R0, 0xa, RZ, 0xfc, !PT ;  /* 0x0000000a00027812 */ /* 0x000fe200078efcff */
[C---:B------:R-:W-:Y:S01]  /*71f0*/  VIADD R41, R43.reuse, UR5 ;  /* 0x000000052b297c36 */ /* 0x040fe20008000000 */
[C---:B------:R-:W-:Y:S01]  /*7200*/  LEA R42, P6, R43.reuse, R40, 0x2 ;  /* 0x000000282b2a7211 */ /* 0x040fe200078c10ff */
[----:B------:R3:W-:Y:S01]  /*7210*/  @P2 STG.E desc[UR20][R48.64], R95 ;  /* 0x0000005f30002986 */ /* 0x0007e2000c101914 */
[----:B------:R-:W-:Y:S02]  /*7220*/  ISETP.LT.AND P1, PT, R2, R147, !P0 ;  /* 0x000000930200720c */ /* 0x000fe40004721270 */
[----:B------:R-:W-:-:S02]  /*7230*/  LEA.HI.X.SX32 R43, R43, R3, 0x2, P6 ;  /* 0x000000032b2b7211 */ /* 0x000fc400030f16ff */
[CC--:B-1----:R-:W-:Y:S02]  /*7240*/  LEA R44, P6, R41.reuse, R40.reuse, 0x2 ;  /* 0x00000028292c7211 */ /* 0x0c2fe400078c10ff */
[----:B------:R-:W-:Y:S01]  /*7250*/  LOP3.LUT R2, R0, 0xb, RZ, 0xfc, !PT ;  /* 0x0000000b00027812 */ /* 0x000fe200078efcff */
[C---:B--2---:R-:W-:Y:S01]  /*7260*/  VIADD R47, R41.reuse, UR5 ;  /* 0x00000005292f7c36 */ /* 0x044fe20008000000 */
[----:B------:R-:W-:Y:S01]  /*7270*/  LEA.HI.X.SX32 R45, R41, R3, 0x2, P6 ;  /* 0x00000003292d7211 */ /* 0x000fe200030f16ff */
[----:B------:R1:W-:Y:S01]  /*7280*/  @P3 STG.E desc[UR20][R42.64], R88 ;  /* 0x000000582a003986 */ /* 0x0003e2000c101914 */
[----:B------:R-:W-:Y:S01]  /*7290*/  ISETP.LT.AND P4, PT, R2, R147, !P0 ;  /* 0x000000930200720c */ /* 0x000fe20004781270 */
[C---:B------:R-:W-:Y:S01]  /*72a0*/  VIADD R41, R47.reuse, UR5 ;  /* 0x000000052f297c36 */ /* 0x040fe20008000000 */
[----:B------:R-:W-:Y:S01]  /*72b0*/  LEA R46, P6, R47, R40, 0x2 ;  /* 0x000000282f2e7211 */ /* 0x000fe200078c10ff */
[----:B------:R-:W-:Y:S01]  /*72c0*/  @P5 STG.E desc[UR20][R44.64], R64 ;  /* 0x000000402c005986 */ /* 0x000fe2000c101914 */
[----:B------:R-:W-:Y:S01]  /*72d0*/  LOP3.LUT R2, R0, 0xc, RZ, 0xfc, !PT ;  /* 0x0000000c00027812 */ /* 0x000fe200078efcff */
[----:B------:R-:W-:Y:S01]  /*72e0*/  VIADD R50, R41, UR5 ;  /* 0x0000000529327c36 */ /* 0x000fe20008000000 */
[----:B------:R-:W-:-:S02]  /*72f0*/  LEA.HI.X.SX32 R47, R47, R3, 0x2, P6 ;  /* 0x000000032f2f7211 */ /* 0x000fc400030f16ff */
[CC--:B---3--:R-:W-:Y:S02]  /*7300*/  LEA R48, P6, R41.reuse, R40.reuse, 0x2 ;  /* 0x0000002829307211 */ /* 0x0c8fe400078c10ff */
[----:B------:R-:W-:Y:S01]  /*7310*/  ISETP.LT.AND P2, PT, R2, R147, !P0 ;  /* 0x000000930200720c */ /* 0x000fe20004741270 */
[----:B------:R2:W-:Y:S01]  /*7320*/  @P1 STG.E desc[UR20][R46.64], R89 ;  /* 0x000000592e001986 */ /* 0x0005e2000c101914 */
[----:B------:R-:W-:Y:S02]  /*7330*/  LOP3.LUT R2, R0, 0xd, RZ, 0xfc, !PT ;  /* 0x0000000d00027812 */ /* 0x000fe400078efcff */
[----:B------:R-:W-:Y:S01]  /*7340*/  LEA.HI.X.SX32 R49, R41, R3, 0x2, P6 ;  /* 0x0000000329317211 */ /* 0x000fe200030f16ff */
[C---:B------:R-:W-:Y:S01]  /*7350*/  VIADD R41, R50.reuse, UR5 ;  /* 0x0000000532297c36 */ /* 0x040fe20008000000 */
[----:B-1----:R-:W-:Y:S02]  /*7360*/  LEA R42, P6, R50, R40, 0x2 ;  /* 0x00000028322a7211 */ /* 0x002fe400078c10ff */
[----:B------:R-:W-:Y:S01]  /*7370*/  ISETP.LT.AND P3, PT, R2, R147, !P0 ;  /* 0x000000930200720c */ /* 0x000fe20004761270 */
[----:B------:R-:W-:Y:S01]  /*7380*/  @P4 STG.E desc[UR20][R48.64], R65 ;  /* 0x0000004130004986 */ /* 0x000fe2000c101914 */
[----:B------:R-:W-:-:S02]  /*7390*/  LOP3.LUT R2, R0, 0xe, RZ, 0xfc, !PT ;  /* 0x0000000e00027812 */ /* 0x000fc400078efcff */
[----:B------:R-:W-:Y:S01]  /*73a0*/  LEA.HI.X.SX32 R43, R50, R3, 0x2, P6 ;  /* 0x00000003322b7211 */ /* 0x000fe200030f16ff */
[C---:B--2---:R-:W-:Y:S01]  /*73b0*/  VIADD R47, R41.reuse, UR5 ;  /* 0x00000005292f7c36 */ /* 0x044fe20008000000 */
[CC--:B------:R-:W-:Y:S02]  /*73c0*/  LEA R44, P6, R41.reuse, R40.reuse, 0x2 ;  /* 0x00000028292c7211 */ /* 0x0c0fe400078c10ff */
[----:B------:R-:W-:Y:S01]  /*73d0*/  ISETP.LT.AND P5, PT, R2, R147, !P0 ;  /* 0x000000930200720c */ /* 0x000fe200047a1270 */
[----:B------:R1:W-:Y:S01]  /*73e0*/  @P2 STG.E desc[UR20][R42.64], R90 ;  /* 0x0000005a2a002986 */ /* 0x0003e2000c101914 */
[----:B------:R-:W-:Y:S02]  /*73f0*/  LOP3.LUT R2, R0, 0xf, RZ, 0xfc, !PT ;  /* 0x0000000f00027812 */ /* 0x000fe400078efcff */
[----:B------:R-:W-:Y:S01]  /*7400*/  LEA.HI.X.SX32 R45, R41, R3, 0x2, P6 ;  /* 0x00000003292d7211 */ /* 0x000fe200030f16ff */
[C---:B------:R-:W-:Y:S01]  /*7410*/  VIADD R41, R47.reuse, UR5 ;  /* 0x000000052f297c36 */ /* 0x040fe20008000000 */
[----:B------:R-:W-:-:S02]  /*7420*/  LEA R46, P6, R47, R40, 0x2 ;  /* 0x000000282f2e7211 */ /* 0x000fc400078c10ff */
[----:B------:R-:W-:Y:S01]  /*7430*/  ISETP.LT.AND P1, PT, R2, R147, !P0 ;  /* 0x000000930200720c */ /* 0x000fe20004721270 */
[----:B------:R2:W-:Y:S01]  /*7440*/  @P3 STG.E desc[UR20][R44.64], R66 ;  /* 0x000000422c003986 */ /* 0x0005e2000c101914 */
[----:B------:R-:W-:Y:S02]  /*7450*/  LOP3.LUT R2, R0, 0x10, RZ, 0xfc, !PT ;  /* 0x0000001000027812 */ /* 0x000fe400078efcff */
[----:B------:R-:W-:Y:S01]  /*7460*/  LEA.HI.X.SX32 R47, R47, R3, 0x2, P6 ;  /* 0x000000032f2f7211 */ /* 0x000fe200030f16ff */
[C---:B-1----:R-:W-:Y:S01]  /*7470*/  VIADD R43, R41.reuse, UR5 ;  /* 0x00000005292b7c36 */ /* 0x042fe20008000000 */
[----:B------:R-:W-:Y:S02]  /*7480*/  LEA R48, P6, R41, R40, 0x2 ;  /* 0x0000002829307211 */ /* 0x000fe400078c10ff */
[----:B------:R-:W-:Y:S01]  /*7490*/  ISETP.LT.AND P4, PT, R2, R147, !P0 ;  /* 0x000000930200720c */ /* 0x000fe20004781270 */
[----:B------:R1:W-:Y:S01]  /*74a0*/  @P5 STG.E desc[UR20][R46.64], R91 ;  /* 0x0000005b2e005986 */ /* 0x0003e2000c101914 */
[----:B------:R-:W-:-:S02]  /*74b0*/  LOP3.LUT R2, R0, 0x11, RZ, 0xfc, !PT ;  /* 0x0000001100027812 */ /* 0x000fc400078efcff */
[----:B------:R-:W-:Y:S01]  /*74c0*/  LEA.HI.X.SX32 R49, R41, R3, 0x2, P6 ;  /* 0x0000000329317211 */ /* 0x000fe200030f16ff */
[C---:B------:R-:W-:Y:S01]  /*74d0*/  VIADD R41, R43.reuse, UR5 ;  /* 0x000000052b297c36 */ /* 0x040fe20008000000 */
[-C--:B------:R-:W-:Y:S02]  /*74e0*/  LEA R42, P6, R43, R40.reuse, 0x2 ;  /* 0x000000282b2a7211 */ /* 0x080fe400078c10ff */
[----:B------:R-:W-:Y:S01]  /*74f0*/  ISETP.LT.AND P2, PT, R2, R147, !P0 ;  /* 0x000000930200720c */ /* 0x000fe20004741270 */
[----:B------:R-:W-:Y:S01]  /*7500*/  VIADD R50, R41, UR5 ;  /* 0x0000000529327c36 */ /* 0x000fe20008000000 */
[----:B------:R-:W-:Y:S01]  /*7510*/  LOP3.LUT R2, R0, 0x12, RZ, 0xfc, !PT ;  /* 0x0000001200027812 */ /* 0x000fe200078efcff */
[----:B------:R-:W-:Y:S01]  /*7520*/  @P1 STG.E desc[UR20][R48.64], R67 ;  /* 0x0000004330001986 */ /* 0x000fe2000c101914 */
[----:B------:R-:W-:Y:S02]  /*7530*/  LEA.HI.X.SX32 R43, R43, R3, 0x2, P6 ;  /* 0x000000032b2b7211 */ /* 0x000fe400030f16ff */
[----:B--2---:R-:W-:-:S02]  /*7540*/  LEA R44, P6, R41, R40, 0x2 ;  /* 0x00000028292c7211 */ /* 0x004fc400078c10ff */
        /* <DEDUP_REMOVED lines=61> */
[----:B------:R-:W-:Y:S01]  /*7920*/  @P4 STG.E desc[UR20][R46.64], R37 ;  /* 0x000000252e004986 */ /* 0x000fe2000c101914 */
[----:B------:R-:W-:-:S02]  /*7930*/  LOP3.LUT R2, R0, 0x1d, RZ, 0xfc, !PT ;  /* 0x0000001d00027812 */ /* 0x000fc400078efcff */
[----:B------:R-:W-:Y:S01]  /*7940*/  LEA.HI.X.SX32 R49, R41, R3, 0x2, P6 ;  /* 0x0000000329317211 */ /* 0x000fe200030f16ff */
[C---:B--2---:R-:W-:Y:S01]  /*7950*/  VIADD R32, R36.reuse, UR5 ;  /* 0x0000000524207c36 */ /* 0x044fe20008000000 */
[-C--:B------:R-:W-:Y:S02]  /*7960*/  LEA R42, P6, R36, R40.reuse, 0x2 ;  /* 0x00000028242a7211 */ /* 0x080fe400078c10ff */
[----:B------:R-:W-:Y:S01]  /*7970*/  ISETP.LT.AND P5, PT, R2, R147, !P0 ;  /* 0x000000930200720c */ /* 0x000fe200047a1270 */
[----:B------:R-:W-:Y:S01]  /*7980*/  VIADD R41, R32, UR5 ;  /* 0x0000000520297c36 */ /* 0x000fe20008000000 */
[----:B------:R-:W-:Y:S01]  /*7990*/  LOP3.LUT R2, R0, 0x1e, RZ, 0xfc, !PT ;  /* 0x0000001e00027812 */ /* 0x000fe200078efcff */
[----:B------:R1:W-:Y:S01]  /*79a0*/  @P2 STG.E desc[UR20][R48.64], R33 ;  /* 0x0000002130002986 */ /* 0x0003e2000c101914 */
[----:B------:R-:W-:Y:S02]  /*79b0*/  LEA.HI.X.SX32 R43, R36, R3, 0x2, P6 ;  /* 0x00000003242b7211 */ /* 0x000fe400030f16ff */
[----:B------:R-:W-:-:S02]  /*79c0*/  LEA R44, P6, R32, R40, 0x2 ;  /* 0x00000028202c7211 */ /* 0x000fc400078c10ff */
[----:B------:R-:W-:Y:S01]  /*79d0*/  ISETP.LT.AND P1, PT, R2, R147, !P0 ;  /* 0x000000930200720c */ /* 0x000fe20004721270 */
[----:B------:R2:W-:Y:S01]  /*79e0*/  @P3 STG.E desc[UR20][R42.64], R38 ;  /* 0x000000262a003986 */ /* 0x0005e2000c101914 */
[----:B------:R-:W-:Y:S02]  /*79f0*/  LOP3.LUT R2, R0, 0x1f, RZ, 0xfc, !PT ;  /* 0x0000001f00027812 */ /* 0x000fe400078efcff */
[----:B------:R-:W-:Y:S02]  /*7a00*/  LEA.HI.X.SX32 R45, R32, R3, 0x2, P6 ;  /* 0x00000003202d7211 */ /* 0x000fe400030f16ff */
[C---:B------:R-:W-:Y:S01]  /*7a10*/  LEA R36, P6, R41.reuse, R40, 0x2 ;  /* 0x0000002829247211 */ /* 0x040fe200078c10ff */
[----:B-1----:R-:W-:Y:S01]  /*7a20*/  VIADD R33, R41, UR5 ;  /* 0x0000000529217c36 */ /* 0x002fe20008000000 */
[----:B------:R-:W-:Y:S01]  /*7a30*/  ISETP.LT.AND P4, PT, R2, R147, !P0 ;  /* 0x000000930200720c */ /* 0x000fe20004781270 */
[----:B------:R1:W-:Y:S01]  /*7a40*/  @P5 STG.E desc[UR20][R44.64], R34 ;  /* 0x000000222c005986 */ /* 0x0003e2000c101914 */
[----:B------:R-:W-:-:S02]  /*7a50*/  LOP3.LUT R2, R0, 0x20, RZ, 0xfc, !PT ;  /* 0x0000002000027812 */ /* 0x000fc400078efcff */
[----:B------:R-:W-:Y:S01]  /*7a60*/  LEA.HI.X.SX32 R37, R41, R3, 0x2, P6 ;  /* 0x0000000329257211 */ /* 0x000fe200030f16ff */
[C---:B--2---:R-:W-:Y:S01]  /*7a70*/  VIADD R38, R33.reuse, UR5 ;  /* 0x0000000521267c36 */ /* 0x044fe20008000000 */
[CC--:B------:R-:W-:Y:S02]  /*7a80*/  LEA R32, P6, R33.reuse, R40.reuse, 0x2 ;  /* 0x0000002821207211 */ /* 0x0c0fe400078c10ff */
[----:B------:R-:W-:Y:S01]  /*7a90*/  ISETP.LT.AND P2, PT, R2, R147, !P0 ;  /* 0x000000930200720c */ /* 0x000fe20004741270 */
[----:B------:R-:W-:Y:S01]  /*7aa0*/  VIADD R41, R38, UR5 ;  /* 0x0000000526297c36 */ /* 0x000fe20008000000 */
[----:B------:R-:W-:Y:S01]  /*7ab0*/  LOP3.LUT R2, R0, 0x21, RZ, 0xfc, !PT ;  /* 0x0000002100027812 */ /* 0x000fe200078efcff */
[----:B------:R-:W-:Y:S01]  /*7ac0*/  @P1 STG.E desc[UR20][R36.64], R39 ;  /* 0x0000002724001986 */ /* 0x000fe2000c101914 */
[----:B------:R-:W-:Y:S01]  /*7ad0*/  LEA.HI.X.SX32 R33, R33, R3, 0x2, P6 ;  /* 0x0000000321217211 */ /* 0x000fe200030f16ff */
[----:B-1----:R-:W-:Y:S01]  /*7ae0*/  VIADD R34, R41, UR5 ;  /* 0x0000000529227c36 */ /* 0x002fe20008000000 */
[----:B------:R-:W-:-:S02]  /*7af0*/  LEA R42, P6, R38, R40, 0x2 ;  /* 0x00000028262a7211 */ /* 0x000fc400078c10ff */
[----:B------:R-:W-:Y:S01]  /*7b00*/  ISETP.LT.AND P3, PT, R2, R147, !P0 ;  /* 0x000000930200720c */ /* 0x000fe20004761270 */
[----:B------:R1:W-:Y:S01]  /*7b10*/  @P4 STG.E desc[UR20][R32.64], R35 ;  /* 0x0000002320004986 */ /* 0x0003e2000c101914 */
[----:B------:R-:W-:Y:S02]  /*7b20*/  LOP3.LUT R2, R0, 0x22, RZ, 0xfc, !PT ;  /* 0x0000002200027812 */ /* 0x000fe400078efcff */
[----:B------:R-:W-:Y:S02]  /*7b30*/  LEA.HI.X.SX32 R43, R38, R3, 0x2, P6 ;  /* 0x00000003262b7211 */ /* 0x000fe400030f16ff */
[----:B------:R-:W-:Y:S02]  /*7b40*/  LEA R44, P6, R41, R40, 0x2 ;  /* 0x00000028292c7211 */ /* 0x000fe400078c10ff */
[----:B------:R-:W-:Y:S01]  /*7b50*/  ISETP.LT.AND P5, PT, R2, R147, !P0 ;  /* 0x000000930200720c */ /* 0x000fe200047a1270 */
[----:B------:R2:W-:Y:S01]  /*7b60*/  @P2 STG.E desc[UR20][R42.64], R4 ;  /* 0x000000042a002986 */ /* 0x0005e2000c101914 */
[----:B------:R-:W-:-:S02]  /*7b70*/  LOP3.LUT R2, R0, 0x23, RZ, 0xfc, !PT ;  /* 0x0000002300027812 */ /* 0x000fc400078efcff */
[----:B------:R-:W-:Y:S01]  /*7b80*/  LEA.HI.X.SX32 R45, R41, R3, 0x2, P6 ;  /* 0x00000003292d7211 */ /* 0x000fe200030f16ff */
[C---:B-1----:R-:W-:Y:S01]  /*7b90*/  VIADD R33, R34.reuse, UR5 ;  /* 0x0000000522217c36 */ /* 0x042fe20008000000 */
[-C--:B------:R-:W-:Y:S02]  /*7ba0*/  LEA R36, P6, R34, R40.reuse, 0x2 ;  /* 0x0000002822247211 */ /* 0x080fe400078c10ff */
[----:B------:R-:W-:Y:S01]  /*7bb0*/  ISETP.LT.AND P1, PT, R2, R147, !P0 ;  /* 0x000000930200720c */ /* 0x000fe20004721270 */
[----:B------:R-:W-:Y:S01]  /*7bc0*/  VIADD R35, R33, UR5 ;  /* 0x0000000521237c36 */ /* 0x000fe20008000000 */
[----:B------:R-:W-:Y:S01]  /*7bd0*/  LOP3.LUT R2, R0, 0x24, RZ, 0xfc, !PT ;  /* 0x0000002400027812 */ /* 0x000fe200078efcff */
[----:B------:R-:W-:Y:S01]  /*7be0*/  @P3 STG.E desc[UR20][R44.64], R12 ;  /* 0x0000000c2c003986 */ /* 0x000fe2000c101914 */
[----:B------:R-:W-:Y:S01]  /*7bf0*/  LEA.HI.X.SX32 R37, R34, R3, 0x2, P6 ;  /* 0x0000000322257211 */ /* 0x000fe200030f16ff */
[----:B--2---:R-:W-:Y:S01]  /*7c00*/  VIADD R4, R35, UR5 ;  /* 0x0000000523047c36 */ /* 0x004fe20008000000 */
[----:B------:R-:W-:-:S02]  /*7c10*/  LEA R32, P6, R33, R40, 0x2 ;  /* 0x0000002821207211 */ /* 0x000fc400078c10ff */
[----:B------:R-:W-:Y:S01]  /*7c20*/  ISETP.LT.AND P4, PT, R2, R147, !P0 ;  /* 0x000000930200720c */ /* 0x000fe20004781270 */
[----:B------:R1:W-:Y:S01]  /*7c30*/  @P5 STG.E desc[UR20][R36.64], R5 ;  /* 0x0000000524005986 */ /* 0x0003e2000c101914 */
[----:B------:R-:W-:Y:S02]  /*7c40*/  LOP3.LUT R2, R0, 0x25, RZ, 0xfc, !PT ;  /* 0x0000002500027812 */ /* 0x000fe400078efcff */
[----:B------:R-:W-:Y:S02]  /*7c50*/  LEA.HI.X.SX32 R33, R33, R3, 0x2, P6 ;  /* 0x0000000321217211 */ /* 0x000fe400030f16ff */
[----:B------:R-:W-:Y:S02]  /*7c60*/  LEA R34, P6, R35, R40, 0x2 ;  /* 0x0000002823227211 */ /* 0x000fe400078c10ff */
[----:B------:R-:W-:Y:S01]  /*7c70*/  ISETP.LT.AND P2, PT, R2, R147, !P0 ;  /* 0x000000930200720c */ /* 0x000fe20004741270 */
[----:B------:R-:W-:Y:S01]  /*7c80*/  @P1 STG.E desc[UR20][R32.64], R13 ;  /* 0x0000000d20001986 */ /* 0x000fe2000c101914 */
[----:B------:R-:W-:-:S02]  /*7c90*/  LOP3.LUT R2, R0, 0x26, RZ, 0xfc, !PT ;  /* 0x0000002600027812 */ /* 0x000fc400078efcff */
[----:B------:R-:W-:Y:S01]  /*7ca0*/  LEA.HI.X.SX32 R35, R35, R3, 0x2, P6 ;  /* 0x0000000323237211 */ /* 0x000fe200030f16ff */
[C---:B-1----:R-:W-:Y:S01]  /*7cb0*/  VIADD R5, R4.reuse, UR5 ;  /* 0x0000000504057c36 */ /* 0x042fe20008000000 */
[-C--:B------:R-:W-:Y:S02]  /*7cc0*/  LEA R38, P6, R4, R40.reuse, 0x2 ;  /* 0x0000002804267211 */ /* 0x080fe400078c10ff */
[----:B------:R-:W-:Y:S01]  /*7cd0*/  ISETP.LT.AND P3, PT, R2, R147, !P0 ;  /* 0x000000930200720c */ /* 0x000fe20004761270 */
[C---:B------:R-:W-:Y:S01]  /*7ce0*/  VIADD R36, R5.reuse, UR5 ;  /* 0x0000000505247c36 */ /* 0x040fe20008000000 */
        /* <DEDUP_REMOVED lines=15> */
[-C--:B------:R-:W-:Y:S02]  /*7de0*/  LEA R32, P6, R6, R40.reuse, 0x2 ;  /* 0x0000002806207211 */ /* 0x080fe400078c10ff */
[----:B------:R-:W-:Y:S01]  /*7df0*/  ISETP.LT.AND P4, PT, R2, R147, !P0 ;  /* 0x000000930200720c */ /* 0x000fe20004781270 */
[----:B------:R-:W-:Y:S01]  /*7e00*/  @P5 STG.E desc[UR20][R12.64], R15 ;  /* 0x0000000f0c005986 */ /* 0x000fe2000c101914 */
[----:B------:R-:W-:Y:S02]  /*7e10*/  LOP3.LUT R2, R0, 0x2a, RZ, 0xfc, !PT ;  /* 0x0000002a00027812 */ /* 0x000fe400078efcff */
[----:B------:R-:W-:Y:S01]  /*7e20*/  LEA.HI.X.SX32 R33, R6, R3, 0x2, P6 ;  /* 0x0000000306217211 */ /* 0x000fe200030f16ff */
[C---:B------:R-:W-:Y:S01]  /*7e30*/  VIADD R6, R14.reuse, UR5 ;  /* 0x000000050e067c36 */ /* 0x040fe20008000000 */
[----:B------:R-:W-:-:S02]  /*7e40*/  LEA R34, P6, R14, R40, 0x2 ;  /* 0x000000280e227211 */ /* 0x000fc400078c10ff */
[----:B------:R-:W-:Y:S01]  /*7e50*/  ISETP.LT.AND P2, PT, R2, R147, !P0 ;  /* 0x000000930200720c */ /* 0x000fe20004741270 */
[----:B-1----:R-:W-:Y:S01]  /*7e60*/  VIADD R7, R6, UR5 ;  /* 0x0000000506077c36 */ /* 0x002fe20008000000 */
[----:B------:R-:W-:Y:S01]  /*7e70*/  LOP3.LUT R2, R0, 0x2b, RZ, 0xfc, !PT ;  /* 0x0000002b00027812 */ /* 0x000fe200078efcff */
[----:B------:R1:W-:Y:S01]  /*7e80*/  @P1 STG.E desc[UR20][R32.64], R8 ;  /* 0x0000000820001986 */ /* 0x0003e2000c101914 */
[----:B------:R-:W-:Y:S02]  /*7e90*/  LEA.HI.X.SX32 R35, R14, R3, 0x2, P6 ;  /* 0x000000030e237211 */ /* 0x000fe400030f16ff */
[----:B------:R-:W-:Y:S02]  /*7ea0*/  LEA R4, P6, R6, R40, 0x2 ;  /* 0x0000002806047211 */ /* 0x000fe400078c10ff */
[----:B------:R-:W-:Y:S01]  /*7eb0*/  ISETP.LT.AND P3, PT, R2, R147, !P0 ;  /* 0x000000930200720c */ /* 0x000fe20004761270 */
[----:B------:R-:W-:Y:S01]  /*7ec0*/  @P4 STG.E desc[UR20][R34.64], R20 ;  /* 0x0000001422004986 */ /* 0x000fe2000c101914 */
[----:B------:R-:W-:-:S02]  /*7ed0*/  LOP3.LUT R2, R0, 0x2c, RZ, 0xfc, !PT ;  /* 0x0000002c00027812 */ /* 0x000fc400078efcff */
[----:B------:R-:W-:Y:S02]  /*7ee0*/  LEA.HI.X.SX32 R5, R6, R3, 0x2, P6 ;  /* 0x0000000306057211 */ /* 0x000fe400030f16ff */
[CC--:B------:R-:W-:Y:S01]  /*7ef0*/  LEA R6, P6, R7.reuse, R40.reuse, 0x2 ;  /* 0x0000002807067211 */ /* 0x0c0fe200078c10ff */
[C---:B-1----:R-:W-:Y:S01]  /*7f00*/  VIADD R8, R7.reuse, UR5 ;  /* 0x0000000507087c36 */ /* 0x042fe20008000000 */
[----:B------:R-:W-:Y:S01]  /*7f10*/  ISETP.LT.AND P5, PT, R2, R147, !P0 ;  /* 0x000000930200720c */ /* 0x000fe200047a1270 */
[----:B------:R1:W-:Y:S01]  /*7f20*/  @P2 STG.E desc[UR20][R4.64], R9 ;  /* 0x0000000904002986 */ /* 0x0003e2000c101914 */
[----:B------:R-:W-:Y:S01]  /*7f30*/  LOP3.LUT R2, R0, 0x2d, RZ, 0xfc, !PT ;  /* 0x0000002d00027812 */ /* 0x000fe200078efcff */
[C---:B------:R-:W-:Y:S01]  /*7f40*/  VIADD R15, R8.reuse, UR5 ;  /* 0x00000005080f7c36 */ /* 0x040fe20008000000 */
[----:B------:R-:W-:Y:S02]  /*7f50*/  LEA.HI.X.SX32 R7, R7, R3, 0x2, P6 ;  /* 0x0000000307077211 */ /* 0x000fe400030f16ff */
        /* <DEDUP_REMOVED lines=17> */
[----:B------:R-:W-:Y:S01]  /*8070*/  LEA.HI.X.SX32 R5, R5, R3, 0x2, P6 ;  /* 0x0000000305057211 */ /* 0x000fe200030f16ff */
[----:B-1----:R-:W-:Y:S01]  /*8080*/  VIADD R10, R9, UR5 ;  /* 0x00000005090a7c36 */ /* 0x002fe20008000000 */
[----:B------:R-:W-:-:S02]  /*8090*/  LEA R6, P6, R7, R40, 0x2 ;  /* 0x0000002807067211 */ /* 0x000fc400078c10ff */
[----:B------:R-:W-:Y:S01]  /*80a0*/  ISETP.LT.AND P3, PT, R2, R147, !P0 ;  /* 0x000000930200720c */ /* 0x000fe20004761270 */
[----:B------:R1:W-:Y:S01]  /*80b0*/  @P4 STG.E desc[UR20][R4.64], R11 ;  /* 0x0000000b04004986 */ /* 0x0003e2000c101914 */
[----:B------:R-:W-:Y:S02]  /*80c0*/  LEA.HI.X.SX32 R7, R7, R3, 0x2, P6 ;  /* 0x0000000307077211 */ /* 0x000fe400030f16ff */
[----:B------:R-:W-:Y:S02]  /*80d0*/  LOP3.LUT R2, R0, 0x31, RZ, 0xfc, !PT ;  /* 0x0000003100027812 */ /* 0x000fe400078efcff */
[C---:B------:R-:W-:Y:S01]  /*80e0*/  LEA R8, P6, R9.reuse, R40, 0x2 ;  /* 0x0000002809087211 */ /* 0x040fe200078c10ff */
[----:B--2---:R-:W-:Y:S01]  /*80f0*/  VIADD R15, R10, UR5 ;  /* 0x000000050a0f7c36 */ /* 0x004fe20008000000 */
[----:B------:R-:W-:Y:S01]  /*8100*/  ISETP.LT.AND P5, PT, R2, R147, !P0 ;  /* 0x000000930200720c */ /* 0x000fe200047a1270 */
[----:B------:R-:W-:Y:S01]  /*8110*/  @P2 STG.E desc[UR20][R6.64], R23 ;  /* 0x0000001706002986 */ /* 0x000fe2000c101914 */
[----:B------:R-:W-:Y:S01]  /*8120*/  LEA.HI.X.SX32 R9, R9, R3, 0x2, P6 ;  /* 0x0000000309097211 */ /* 0x000fe200030f16ff */
[----:B------:R-:W-:Y:S01]  /*8130*/  VIADD R20, R15, UR5 ;  /* 0x000000050f147c36 */ /* 0x000fe20008000000 */
[----:B------:R-:W-:-:S02]  /*8140*/  LOP3.LUT R2, R0, 0x32, RZ, 0xfc, !PT ;  /* 0x0000003200027812 */ /* 0x000fc400078efcff */
[-C--:B------:R-:W-:Y:S01]  /*8150*/  LEA R12, P6, R10, R40.reuse, 0x2 ;  /* 0x000000280a0c7211 */ /* 0x080fe200078c10ff */
[----:B------:R2:W-:Y:S01]  /*8160*/  @P3 STG.E desc[UR20][R8.64], R16 ;  /* 0x0000001008003986 */ /* 0x0005e2000c101914 */
[----:B------:R-:W-:Y:S02]  /*8170*/  ISETP.LT.AND P1, PT, R2, R147, !P0 ;  /* 0x000000930200720c */ /* 0x000fe40004721270 */
[----:B------:R-:W-:Y:S02]  /*8180*/  LEA.HI.X.SX32 R13, R10, R3, 0x2, P6 ;  /* 0x000000030a0d7211 */ /* 0x000fe400030f16ff */
[----:B------:R-:W-:Y:S02]  /*8190*/  LOP3.LUT R2, R0, 0x33, RZ, 0xfc, !PT ;  /* 0x0000003300027812 */ /* 0x000fe400078efcff */
[-C--:B------:R-:W-:Y:S01]  /*81a0*/  LEA R10, P3, R20, R40.reuse, 0x2 ;  /* 0x00000028140a7211 */ /* 0x080fe200078610ff */
[----:B----4-:R-:W-:Y:S01]  /*81b0*/  @P5 STG.E desc[UR20][R12.64], R24 ;  /* 0x000000180c005986 */ /* 0x010fe2000c101914 */
[----:B-1----:R-:W-:-:S02]  /*81c0*/  LEA R4, P6, R15, R40, 0x2 ;  /* 0x000000280f047211 */ /* 0x002fc400078c10ff */
[----:B------:R-:W-:Y:S02]  /*81d0*/  ISETP.LT.AND P4, PT, R2, R147, !P0 ;  /* 0x000000930200720c */ /* 0x000fe40004781270 */
[CC--:B------:R-:W-:Y:S01]  /*81e0*/  LEA.HI.X.SX32 R11, R20.reuse, R3.reuse, 0x2, P3 ;  /* 0x00000003140b7211 */ /* 0x0c0fe200018f16ff */
[----:B------:R-:W-:Y:S01]  /*81f0*/  VIADD R20, R20, UR5 ;  /* 0x0000000514147c36 */ /* 0x000fe20008000000 */
[C---:B------:R-:W-:Y:S02]  /*8200*/  LOP3.LUT R2, R0.reuse, 0x34, RZ, 0xfc, !PT ;  /* 0x0000003400027812 */ /* 0x040fe400078efcff */
[----:B------:R-:W-:Y:S01]  /*8210*/  LOP3.LUT R14, R0, 0x35, RZ, 0xfc, !PT ;  /* 0x00000035000e7812 */ /* 0x000fe200078efcff */
[----:B--2---:R-:W-:Y:S01]  /*8220*/  VIADD R9, R20, UR5 ;  /* 0x0000000514097c36 */ /* 0x004fe20008000000 */
[----:B------:R-:W-:Y:S02]  /*8230*/  LEA.HI.X.SX32 R5, R15, R3, 0x2, P6 ;  /* 0x000000030f057211 */ /* 0x000fe400030f16ff */
[----:B------:R-:W-:-:S02]  /*8240*/  ISETP.LT.AND P2, PT, R2, R147, !P0 ;  /* 0x000000930200720c */ /* 0x000fc40004741270 */
[----:B------:R-:W-:Y:S01]  /*8250*/  ISETP.LT.AND P5, PT, R14, R147, !P0 ;  /* 0x000000930e00720c */ /* 0x000fe200047a1270 */
[----:B------:R1:W-:Y:S01]  /*8260*/  @P1 STG.E desc[UR20][R4.64], R17 ;  /* 0x0000001104001986 */ /* 0x0003e2000c101914 */
[-C--:B------:R-:W-:Y:S02]  /*8270*/  LEA R6, P1, R20, R40.reuse, 0x2 ;  /* 0x0000002814067211 */ /* 0x080fe400078210ff */
[----:B------:R-:W-:Y:S01]  /*8280*/  LEA R8, P6, R9, R40, 0x2 ;  /* 0x0000002809087211 */ /* 0x000fe200078c10ff */
[----:B------:R2:W-:Y:S01]  /*8290*/  @P4 STG.E desc[UR20][R10.64], R25 ;  /* 0x000000190a004986 */ /* 0x0005e2000c101914 */
[----:B------:R-:W-:Y:S02]  /*82a0*/  LOP3.LUT R2, R0, 0x36, RZ, 0xfc, !PT ;  /* 0x0000003600027812 */ /* 0x000fe400078efcff */
[----:B------:R-:W-:Y:S02]  /*82b0*/  LEA.HI.X.SX32 R7, R20, R3, 0x2, P1 ;  /* 0x0000000314077211 */ /* 0x000fe400008f16ff */
[----:B------:R-:W-:-:S02]  /*82c0*/  LOP3.LUT R14, R0, 0x37, RZ, 0xfc, !PT ;  /* 0x00000037000e7812 */ /* 0x000fc400078efcff */
[----:B------:R-:W-:Y:S01]  /*82d0*/  ISETP.LT.AND P3, PT, R2, R147, !P0 ;  /* 0x000000930200720c */ /* 0x000fe20004761270 */
[C---:B-1----:R-:W-:Y:S01]  /*82e0*/  VIADD R5, R9.reuse, UR5 ;  /* 0x0000000509057c36 */ /* 0x042fe20008000000 */
[----:B------:R-:W-:Y:S01]  /*82f0*/  LEA.HI.X.SX32 R9, R9, R3, 0x2, P6 ;  /* 0x0000000309097211 */ /* 0x000fe200030f16ff */
[----:B------:R-:W-:Y:S01]  /*8300*/  @P2 STG.E desc[UR20][R6.64], R18 ;  /* 0x0000001206002986 */ /* 0x000fe2000c101914 */
[----:B------:R-:W-:Y:S01]  /*8310*/  ISETP.LT.AND P4, PT, R14, R147, !P0 ;  /* 0x000000930e00720c */ /* 0x000fe20004781270 */
[C---:B------:R-:W-:Y:S01]  /*8320*/  VIADD R13, R5.reuse, UR5 ;  /* 0x00000005050d7c36 */ /* 0x040fe20008000000 */
[-C--:B------:R-:W-:Y:S01]  /*8330*/  LEA R4, P2, R5, R40.reuse, 0x2 ;  /* 0x0000002805047211 */ /* 0x080fe200078410ff */
[----:B------:R1:W-:Y:S01]  /*8340*/  @P5 STG.E desc[UR20][R8.64], R26 ;  /* 0x0000001a08005986 */ /* 0x0003e2000c101914 */
[----:B------:R-:W-:Y:S02]  /*8350*/  LOP3.LUT R2, R0, 0x38, RZ, 0xfc, !PT ;  /* 0x0000003800027812 */ /* 0x000fe400078efcff */
[----:B--2---:R-:W-:-:S02]  /*8360*/  LEA R10, P5, R13, R40, 0x2 ;  /* 0x000000280d0a7211 */ /* 0x004fc400078a10ff */
[----:B------:R-:W-:Y:S02]  /*8370*/  LOP3.LUT R12, R0, 0x39, RZ, 0xfc, !PT ;  /* 0x00000039000c7812 */ /* 0x000fe400078efcff */
[CC--:B------:R-:W-:Y:S01]  /*8380*/  LEA.HI.X.SX32 R11, R13.reuse, R3.reuse, 0x2, P5 ;  /* 0x000000030d0b7211 */ /* 0x0c0fe200028f16ff */
[----:B------:R-:W-:Y:S01]  /*8390*/  VIADD R13, R13, UR5 ;  /* 0x000000050d0d7c36 */ /* 0x000fe20008000000 */
[----:B------:R-:W-:Y:S02]  /*83a0*/  LEA.HI.X.SX32 R5, R5, R3, 0x2, P2 ;  /* 0x0000000305057211 */ /* 0x000fe400010f16ff */
[-C--:B------:R-:W-:Y:S01]  /*83b0*/  ISETP.LT.AND P1, PT, R2, R147.reuse, !P0 ;  /* 0x000000930200720c */ /* 0x080fe20004721270 */
[----:B-1----:R-:W-:Y:S01]  /*83c0*/  VIADD R9, R13, UR5 ;  /* 0x000000050d097c36 */ /* 0x002fe20008000000 */
[----:B------:R-:W-:Y:S01]  /*83d0*/  ISETP.LT.AND P2, PT, R12, R147, !P0 ;  /* 0x000000930c00720c */ /* 0x000fe20004741270 */
[----:B------:R-:W-:Y:S01]  /*83e0*/  @P3 STG.E desc[UR20][R4.64], R19 ;  /* 0x0000001304003986 */ /* 0x000fe2000c101914 */
[----:B------:R-:W-:-:S02]  /*83f0*/  LOP3.LUT R12, R0, 0x3b, RZ, 0xfc, !PT ;  /* 0x0000003b000c7812 */ /* 0x000fc400078efcff */
[-C--:B------:R-:W-:Y:S01]  /*8400*/  LEA R6, P3, R13, R40.reuse, 0x2 ;  /* 0x000000280d067211 */ /* 0x080fe200078610ff */
[----:B------:R1:W-:Y:S01]  /*8410*/  @P4 STG.E desc[UR20][R10.64], R27 ;  /* 0x0000001b0a004986 */ /* 0x0003e2000c101914 */
[----:B------:R-:W-:Y:S02]  /*8420*/  LOP3.LUT R2, R0, 0x3a, RZ, 0xfc, !PT ;  /* 0x0000003a00027812 */ /* 0x000fe400078efcff */
[----:B------:R-:W-:Y:S01]  /*8430*/  ISETP.LT.AND P4, PT, R12, R147, !P0 ;  /* 0x000000930c00720c */ /* 0x000fe20004781270 */
[----:B------:R-:W-:Y:S01]  /*8440*/  VIADD R12, R9, UR5 ;  /* 0x00000005090c7c36 */ /* 0x000fe20008000000 */
[----:B------:R-:W-:Y:S02]  /*8450*/  LEA.HI.X.SX32 R7, R13, R3, 0x2, P3 ;  /* 0x000000030d077211 */ /* 0x000fe400018f16ff */
[----:B------:R-:W-:Y:S02]  /*8460*/  ISETP.LT.AND P5, PT, R2, R147, !P0 ;  /* 0x000000930200720c */ /* 0x000fe400047a1270 */
[C---:B------:R-:W-:Y:S01]  /*8470*/  LEA R8, P6, R9.reuse, R40, 0x2 ;  /* 0x0000002809087211 */ /* 0x040fe200078c10ff */
[----:B-----5:R2:W-:Y:S01]  /*8480*/  @P1 STG.E desc[UR20][R6.64], R28 ;  /* 0x0000001c06001986 */ /* 0x0205e2000c101914 */
[----:B------:R-:W-:Y:S01]  /*8490*/  LOP3.LUT R2, R0, 0x3c, RZ, 0xfc, !PT ;  /* 0x0000003c00027812 */ /* 0x000fe200078efcff */
[----:B-1----:R-:W-:Y:S01]  /*84a0*/  VIADD R11, R12, UR5 ;  /* 0x000000050c0b7c36 */ /* 0x002fe20008000000 */
[----:B------:R-:W-:-:S02]  /*84b0*/  LEA.HI.X.SX32 R9, R9, R3, 0x2, P6 ;  /* 0x0000000309097211 */ /* 0x000fc400030f16ff */
[----:B------:R-:W-:Y:S01]  /*84c0*/  ISETP.LT.AND P3, PT, R2, R147, !P0 ;  /* 0x000000930200720c */ /* 0x000fe20004761270 */
[----:B------:R-:W-:Y:S01]  /*84d0*/  VIADD R13, R11, UR5 ;  /* 0x000000050b0d7c36 */ /* 0x000fe20008000000 */
[-C--:B------:R-:W-:Y:S01]  /*84e0*/  LEA R4, P1, R12, R40.reuse, 0x2 ;  /* 0x000000280c047211 */ /* 0x080fe200078210ff */
[----:B------:R1:W-:Y:S01]  /*84f0*/  @P2 STG.E desc[UR20][R8.64], R108 ;  /* 0x0000006c08002986 */ /* 0x0003e2000c101914 */
[----:B------:R-:W-:Y:S01]  /*8500*/  LOP3.LUT R2, R0, 0x3d, RZ, 0xfc, !PT ;  /* 0x0000003d00027812 */ /* 0x000fe200078efcff */
[----:B------:R-:W-:Y:S01]  /*8510*/  VIADD R14, R13, UR5 ;  /* 0x000000050d0e7c36 */ /* 0x000fe20008000000 */
[----:B------:R-:W-:Y:S02]  /*8520*/  LEA R10, P6, R11, R40, 0x2 ;  /* 0x000000280b0a7211 */ /* 0x000fe400078c10ff */
[----:B------:R-:W-:Y:S02]  /*8530*/  LEA.HI.X.SX32 R5, R12, R3, 0x2, P1 ;  /* 0x000000030c057211 */ /* 0x000fe400008f16ff */
[----:B------:R-:W-:-:S02]  /*8540*/  ISETP.LT.AND P2, PT, R2, R147, !P0 ;  /* 0x000000930200720c */ /* 0x000fc40004741270 */
[-C--:B--2---:R-:W-:Y:S01]  /*8550*/  LEA R6, P1, R13, R40.reuse, 0x2 ;  /* 0x000000280d067211 */ /* 0x084fe200078210ff */
[----:B------:R2:W-:Y:S01]  /*8560*/  @P5 STG.E desc[UR20][R4.64], R29 ;  /* 0x0000001d04005986 */ /* 0x0005e2000c101914 */
[----:B------:R-:W-:Y:S01]  /*8570*/  LOP3.LUT R2, R0, 0x3e, RZ, 0xfc, !PT ;  /* 0x0000003e00027812 */ /* 0x000fe200078efcff */
[----:B-1----:R-:W-:Y:S01]  /*8580*/  VIADD R9, R14, UR5 ;  /* 0x000000050e097c36 */ /* 0x002fe20008000000 */
[----:B------:R-:W-:Y:S02]  /*8590*/  LOP3.LUT R0, R0, 0x3f, RZ, 0xfc, !PT ;  /* 0x0000003f00007812 */ /* 0x000fe400078efcff */
[-C--:B------:R-:W-:Y:S02]  /*85a0*/  LEA.HI.X.SX32 R11, R11, R3.reuse, 0x2, P6 ;  /* 0x000000030b0b7211 */ /* 0x080fe400030f16ff */
[----:B------:R-:W-:Y:S02]  /*85b0*/  LEA R12, P6, R14, R40, 0x2 ;  /* 0x000000280e0c7211 */ /* 0x000fe400078c10ff */
[----:B------:R-:W-:Y:S01]  /*85c0*/  LEA.HI.X.SX32 R7, R13, R3, 0x2, P1 ;  /* 0x000000030d077211 */ /* 0x000fe200008f16ff */
[----:B------:R2:W-:Y:S01]  /*85d0*/  @P4 STG.E desc[UR20][R10.64], R109 ;  /* 0x0000006d0a004986 */ /* 0x0005e2000c101914 */
[----:B------:R-:W-:-:S02]  /*85e0*/  ISETP.LT.AND P1, PT, R2, R147, !P0 ;  /* 0x000000930200720c */ /* 0x000fc40004721270 */
[----:B------:R-:W-:Y:S01]  /*85f0*/  ISETP.LT.AND P0, PT, R0, R147, !P0 ;  /* 0x000000930000720c */ /* 0x000fe20004701270 */
[----:B------:R2:W-:Y:S01]  /*8600*/  @P3 STG.E desc[UR20][R6.64], R30 ;  /* 0x0000001e06003986 */ /* 0x0005e2000c101914 */
[----:B------:R-:W-:Y:S01]  /*8610*/  LEA.HI.X.SX32 R13, R14, R3, 0x2, P6 ;  /* 0x000000030e0d7211 */ /* 0x000fe200030f16ff */
[C---:B------:R-:W-:Y:S01]  /*8620*/  VIADD R14, R9.reuse, UR5 ;  /* 0x00000005090e7c36 */ /* 0x040fe20008000000 */
[----:B------:R-:W-:-:S03]  /*8630*/  LEA R8, P6, R9, R40, 0x2 ;  /* 0x0000002809087211 */ /* 0x000fc600078c10ff */
[----:B------:R2:W-:Y:S01]  /*8640*/  @P2 STG.E desc[UR20][R12.64], R110 ;  /* 0x0000006e0c002986 */ /* 0x0005e2000c101914 */
[----:B------:R-:W-:Y:S02]  /*8650*/  LEA.HI.X.SX32 R9, R9, R3, 0x2, P6 ;  /* 0x0000000309097211 */ /* 0x000fe400030f16ff */
[----:B------:R-:W-:-:S03]  /*8660*/  LEA R40, P6, R14, R40, 0x2 ;  /* 0x000000280e287211 */ /* 0x000fc600078c10ff */
[----:B------:R2:W-:Y:S01]  /*8670*/  @P1 STG.E desc[UR20][R8.64], R31 ;  /* 0x0000001f08001986 */ /* 0x0005e2000c101914 */
[----:B------:R-:W-:Y:S01]  /*8680*/  LEA.HI.X.SX32 R41, R14, R3, 0x2, P6 ;  /* 0x000000030e297211 */ /* 0x000fe200030f16ff */
[----:B------:R-:W-:Y:S08]  /*8690*/  @!P0 EXIT ;  /* 0x000000000000894d */ /* 0x000ff00003800000 */
[----:B------:R-:W-:Y:S01]  /*86a0*/  STG.E desc[UR20][R40.64], R111 ;  /* 0x0000006f28007986 */ /* 0x000fe2000c101914 */
[----:B------:R-:W-:Y:S05]  /*86b0*/  EXIT ;  /* 0x000000000000794d */ /* 0x000fea0003800000 */
.L_x_2:
[----:B------:R-:W-:-:S00]  /*86c0*/  BRA `(.L_x_2) ;  /* 0xfffffffc00fc7947 */ /* 0x000fc0000383ffff */
[----:B------:R-:W-:-:S00]  /*86d0*/  NOP ;  /* 0x0000000000007918 */ /* 0x000fc00000000000 */
        /* <DEDUP_REMOVED lines=10> */
.L_x_3:


//--------------------- .nv.shared.matmul_kernel  --------------------------
	.section	.nv.shared.matmul_kernel,"aw",@nobits
	.sectionflags	@""
	.align	16
	.zero		1024


//--------------------- .nv.shared.reserved.0     --------------------------
	.section	.nv.shared.reserved.0,"aw",@nobits
	.weak		__nv_reservedSMEM_offset_0_alias
	.size		__nv_reservedSMEM_offset_0_alias, 0, 0
	.other		__nv_reservedSMEM_offset_0_alias,@"STO_CUDA_RESERVED_SHARED STV_DEFAULT"
__nv_reservedSMEM_offset_0_alias:
	.zero		0


//--------------------- .nv.constant0.matmul_kernel --------------------------
	.section	.nv.constant0.matmul_kernel,"a",@progbits
	.sectionflags	@""
	.align	4
.nv.constant0.matmul_kernel:
	.zero		608


//--------------------- SYMBOLS --------------------------

	.type		.nv.reservedSmem.offset0,@object
	.size		.nv.reservedSmem.offset0,0x4
